	.target	sm_100a

	.elftype	@"ET_EXEC"


//--------------------- .note.nv.tkinfo           --------------------------
	.section	.note.nv.tkinfo,"",@"SHT_NOTE"
	.sectionflags	@"SHF_NOTE_NV_TKINFO"
	.tkinfo
        /*0018*/ 	.word	0x00000002
        /*0030*/ 	.string	""
        /*0030*/ 	.string	"ptxas"
        /*0030*/ 	.string	"Cuda compilation tools, release 13.0, V13.0.88"
        /*0030*/ 	.string	"Build cuda_13.0.r13.0/compiler.36424714_0"
        /*0030*/ 	.string	"-arch sm_100a -m 64 "



//--------------------- .note.nv.cuinfo           --------------------------
	.section	.note.nv.cuinfo,"",@"SHT_NOTE"
	.sectionflags	@"SHF_NOTE_NV_CUINFO"
        /*0018*/ 	.short	0x0002
        /*001a*/ 	.short	0x0064
        /*001c*/ 	.short	0x0082
	.zero		2


//--------------------- .nv.info                  --------------------------
	.section	.nv.info,"",@"SHT_CUDA_INFO"
	.align	4


	//----- nvinfo : EIATTR_REGCOUNT
	.align		4
        /*0000*/ 	.byte	0x04, 0x2f
        /*0002*/ 	.short	(.L_19 - .L_18)
	.align		4
.L_18:
        /*0004*/ 	.word	index@(_ZN7cutlass13device_kernelINS_4gemm6kernel13GemmUniversalIN4cute5tupleIJiiiiEEENS1_10collective13CollectiveMmaINS1_35MainloopSm100TmaUmmaWarpSpecializedILi3ELi2ELi4ENS5_IJNS4_1CILi2EEENSA_ILi1EEESC_EEEEENS5_IJNSA_ILi64EEESF_NSA_ILi128EEEEEENS_10tfloat32_tENS5_IJlSC_lEEESI_SJ_NS4_8TiledMMAINS4_8MMA_AtomIJNS4_17SM100_MMA_TF32_SSISI_SI_fLi64ELi64ELNS4_4UMMA5MajorE0ELSO_0ELNSN_7ScaleInE0ELSP_0EEEEEENS4_6LayoutINS5_IJSC_SC_SC_EEENS5_IJNSA_ILi0EEESU_SU_EEEEENS5_IJNS4_10UnderscoreESX_SX_EEEEENS4_13SM90_TMA_LOADENS4_14ComposedLayoutINS4_7SwizzleILi3ELi4ELi3EEENS4_18smem_ptr_flag_bitsILi32EEENSS_INS5_IJNSA_ILi8EEENSA_ILi32EEEEEENS5_IJS17_SC_EEEEEEEvNS4_8identityENS4_23SM90_TMA_LOAD_MULTICASTES1B_vS1C_EENS_8epilogue10collective18CollectiveEpilogueINS1F_23Sm100TmaWarpSpecializedILi3ELi2ELi16ELb1ELb0EEEJSH_NS5_IJNSS_ISF_SC_EENSS_IS17_SC_EEEEESI_SJ_SI_SJ_NS1F_6fusion15FusionCallbacksIS1J_NS1N_17LinearCombinationISI_fSI_fLNS_15FloatRoundStyleE2EEESH_S1M_JEEENS4_5SM1004TMEM4LOAD26SM100_TMEM_LOAD_16dp128b8xES10_S1B_NS4_17SM75_U32x4_LDSM_NENS4_14SM90_TMA_STOREES1B_NS4_17SM90_U32x4_STSM_NENS4_39AutoVectorizingCopyWithAssumedAlignmentILi128EEEEEEvvEEEEvNT_6ParamsE)
        /*0008*/ 	.word	0x00000050


	//----- nvinfo : EIATTR_FRAME_SIZE
	.align		4
.L_19:
        /*000c*/ 	.byte	0x04, 0x11
        /*000e*/ 	.short	(.L_21 - .L_20)
	.align		4
.L_20:
        /*0010*/ 	.word	index@($__internal_2_$__cuda_sm10x_tcgen05_guardrail_trap_unallocated_columns_being_dealloced)
        /*0014*/ 	.word	0x00000000


	//----- nvinfo : EIATTR_FRAME_SIZE
	.align		4
.L_21:
        /*0018*/ 	.byte	0x04, 0x11
        /*001a*/ 	.short	(.L_23 - .L_22)
	.align		4
.L_22:
        /*001c*/ 	.word	index@($__internal_1_$__cuda_sm10x_tcgen05_guardrail_trap_phase_invalid_during_alloc)
        /*0020*/ 	.word	0x00000000


	//----- nvinfo : EIATTR_FRAME_SIZE
	.align		4
.L_23:
        /*0024*/ 	.byte	0x04, 0x11
        /*0026*/ 	.short	(.L_25 - .L_24)
	.align		4
.L_24:
        /*0028*/ 	.word	index@($__internal_0_$__cuda_sm10x_tcgen05_guardrail_trap_col_being_dealloced_not_returned_by_alloc)
        /*002c*/ 	.word	0x00000000


	//----- nvinfo : EIATTR_FRAME_SIZE
	.align		4
.L_25:
        /*0030*/ 	.byte	0x04, 0x11
        /*0032*/ 	.short	(.L_27 - .L_26)
	.align		4
.L_26:
        /*0034*/ 	.word	index@(_ZN7cutlass13device_kernelINS_4gemm6kernel13GemmUniversalIN4cute5tupleIJiiiiEEENS1_10collective13CollectiveMmaINS1_35MainloopSm100TmaUmmaWarpSpecializedILi3ELi2ELi4ENS5_IJNS4_1CILi2EEENSA_ILi1EEESC_EEEEENS5_IJNSA_ILi64EEESF_NSA_ILi128EEEEEENS_10tfloat32_tENS5_IJlSC_lEEESI_SJ_NS4_8TiledMMAINS4_8MMA_AtomIJNS4_17SM100_MMA_TF32_SSISI_SI_fLi64ELi64ELNS4_4UMMA5MajorE0ELSO_0ELNSN_7ScaleInE0ELSP_0EEEEEENS4_6LayoutINS5_IJSC_SC_SC_EEENS5_IJNSA_ILi0EEESU_SU_EEEEENS5_IJNS4_10UnderscoreESX_SX_EEEEENS4_13SM90_TMA_LOADENS4_14ComposedLayoutINS4_7SwizzleILi3ELi4ELi3EEENS4_18smem_ptr_flag_bitsILi32EEENSS_INS5_IJNSA_ILi8EEENSA_ILi32EEEEEENS5_IJS17_SC_EEEEEEEvNS4_8identityENS4_23SM90_TMA_LOAD_MULTICASTES1B_vS1C_EENS_8epilogue10collective18CollectiveEpilogueINS1F_23Sm100TmaWarpSpecializedILi3ELi2ELi16ELb1ELb0EEEJSH_NS5_IJNSS_ISF_SC_EENSS_IS17_SC_EEEEESI_SJ_SI_SJ_NS1F_6fusion15FusionCallbacksIS1J_NS1N_17LinearCombinationISI_fSI_fLNS_15FloatRoundStyleE2EEESH_S1M_JEEENS4_5SM1004TMEM4LOAD26SM100_TMEM_LOAD_16dp128b8xES10_S1B_NS4_17SM75_U32x4_LDSM_NENS4_14SM90_TMA_STOREES1B_NS4_17SM90_U32x4_STSM_NENS4_39AutoVectorizingCopyWithAssumedAlignmentILi128EEEEEEvvEEEEvNT_6ParamsE)
        /*0038*/ 	.word	0x00000000


	//----- nvinfo : EIATTR_MIN_STACK_SIZE
	.align		4
.L_27:
        /*003c*/ 	.byte	0x04, 0x12
        /*003e*/ 	.short	(.L_29 - .L_28)
	.align		4
.L_28:
        /*0040*/ 	.word	index@(_ZN7cutlass13device_kernelINS_4gemm6kernel13GemmUniversalIN4cute5tupleIJiiiiEEENS1_10collective13CollectiveMmaINS1_35MainloopSm100TmaUmmaWarpSpecializedILi3ELi2ELi4ENS5_IJNS4_1CILi2EEENSA_ILi1EEESC_EEEEENS5_IJNSA_ILi64EEESF_NSA_ILi128EEEEEENS_10tfloat32_tENS5_IJlSC_lEEESI_SJ_NS4_8TiledMMAINS4_8MMA_AtomIJNS4_17SM100_MMA_TF32_SSISI_SI_fLi64ELi64ELNS4_4UMMA5MajorE0ELSO_0ELNSN_7ScaleInE0ELSP_0EEEEEENS4_6LayoutINS5_IJSC_SC_SC_EEENS5_IJNSA_ILi0EEESU_SU_EEEEENS5_IJNS4_10UnderscoreESX_SX_EEEEENS4_13SM90_TMA_LOADENS4_14ComposedLayoutINS4_7SwizzleILi3ELi4ELi3EEENS4_18smem_ptr_flag_bitsILi32EEENSS_INS5_IJNSA_ILi8EEENSA_ILi32EEEEEENS5_IJS17_SC_EEEEEEEvNS4_8identityENS4_23SM90_TMA_LOAD_MULTICASTES1B_vS1C_EENS_8epilogue10collective18CollectiveEpilogueINS1F_23Sm100TmaWarpSpecializedILi3ELi2ELi16ELb1ELb0EEEJSH_NS5_IJNSS_ISF_SC_EENSS_IS17_SC_EEEEESI_SJ_SI_SJ_NS1F_6fusion15FusionCallbacksIS1J_NS1N_17LinearCombinationISI_fSI_fLNS_15FloatRoundStyleE2EEESH_S1M_JEEENS4_5SM1004TMEM4LOAD26SM100_TMEM_LOAD_16dp128b8xES10_S1B_NS4_17SM75_U32x4_LDSM_NENS4_14SM90_TMA_STOREES1B_NS4_17SM90_U32x4_STSM_NENS4_39AutoVectorizingCopyWithAssumedAlignmentILi128EEEEEEvvEEEEvNT_6ParamsE)
        /*0044*/ 	.word	0x00000000
.L_29:


//--------------------- .nv.compat                --------------------------
	.section	.nv.compat,"",@"SHT_CUDA_COMPAT_INFO"
	.align	4
        /*0000*/ 	.byte	0x02, 0x09, 0x01, 0x00, 0x02, 0x02, 0x02, 0x00, 0x02, 0x05, 0x05, 0x00, 0x03, 0x07, 0x01, 0x01
        /*0010*/ 	.byte	0x02, 0x03, 0x01, 0x00, 0x02, 0x06, 0x01, 0x00, 0x04, 0x0b, 0x08, 0x00, 0x09, 0x00, 0x00, 0x00
        /*0020*/ 	.byte	0x00, 0x00, 0x00, 0x00


//--------------------- .nv.info._ZN7cutlass13device_kernelINS_4gemm6kernel13GemmUniversalIN4cute5tupleIJiiiiEEENS1_10collective13CollectiveMmaINS1_35MainloopSm100TmaUmmaWarpSpecializedILi3ELi2ELi4ENS5_IJNS4_1CILi2EEENSA_ILi1EEESC_EEEEENS5_IJNSA_ILi64EEESF_NSA_ILi128EEEEEENS_10tfloat32_tENS5_IJlSC_lEEESI_SJ_NS4_8TiledMMAINS4_8MMA_AtomIJNS4_17SM100_MMA_TF32_SSISI_SI_fLi64ELi64ELNS4_4UMMA5MajorE0ELSO_0ELNSN_7ScaleInE0ELSP_0EEEEEENS4_6LayoutINS5_IJSC_SC_SC_EEENS5_IJNSA_ILi0EEESU_SU_EEEEENS5_IJNS4_10UnderscoreESX_SX_EEEEENS4_13SM90_TMA_LOADENS4_14ComposedLayoutINS4_7SwizzleILi3ELi4ELi3EEENS4_18smem_ptr_flag_bitsILi32EEENSS_INS5_IJNSA_ILi8EEENSA_ILi32EEEEEENS5_IJS17_SC_EEEEEEEvNS4_8identityENS4_23SM90_TMA_LOAD_MULTICASTES1B_vS1C_EENS_8epilogue10collective18CollectiveEpilogueINS1F_23Sm100TmaWarpSpecializedILi3ELi2ELi16ELb1ELb0EEEJSH_NS5_IJNSS_ISF_SC_EENSS_IS17_SC_EEEEESI_SJ_SI_SJ_NS1F_6fusion15FusionCallbacksIS1J_NS1N_17LinearCombinationISI_fSI_fLNS_15FloatRoundStyleE2EEESH_S1M_JEEENS4_5SM1004TMEM4LOAD26SM100_TMEM_LOAD_16dp128b8xES10_S1B_NS4_17SM75_U32x4_LDSM_NENS4_14SM90_TMA_STOREES1B_NS4_17SM90_U32x4_STSM_NENS4_39AutoVectorizingCopyWithAssumedAlignmentILi128EEEEEEvvEEEEvNT_6ParamsE --------------------------
	.section	.nv.info._ZN7cutlass13device_kernelINS_4gemm6kernel13GemmUniversalIN4cute5tupleIJiiiiEEENS1_10collective13CollectiveMmaINS1_35MainloopSm100TmaUmmaWarpSpecializedILi3ELi2ELi4ENS5_IJNS4_1CILi2EEENSA_ILi1EEESC_EEEEENS5_IJNSA_ILi64EEESF_NSA_ILi128EEEEEENS_10tfloat32_tENS5_IJlSC_lEEESI_SJ_NS4_8TiledMMAINS4_8MMA_AtomIJNS4_17SM100_MMA_TF32_SSISI_SI_fLi64ELi64ELNS4_4UMMA5MajorE0ELSO_0ELNSN_7ScaleInE0ELSP_0EEEEEENS4_6LayoutINS5_IJSC_SC_SC_EEENS5_IJNSA_ILi0EEESU_SU_EEEEENS5_IJNS4_10UnderscoreESX_SX_EEEEENS4_13SM90_TMA_LOADENS4_14ComposedLayoutINS4_7SwizzleILi3ELi4ELi3EEENS4_18smem_ptr_flag_bitsILi32EEENSS_INS5_IJNSA_ILi8EEENSA_ILi32EEEEEENS5_IJS17_SC_EEEEEEEvNS4_8identityENS4_23SM90_TMA_LOAD_MULTICASTES1B_vS1C_EENS_8epilogue10collective18CollectiveEpilogueINS1F_23Sm100TmaWarpSpecializedILi3ELi2ELi16ELb1ELb0EEEJSH_NS5_IJNSS_ISF_SC_EENSS_IS17_SC_EEEEESI_SJ_SI_SJ_NS1F_6fusion15FusionCallbacksIS1J_NS1N_17LinearCombinationISI_fSI_fLNS_15FloatRoundStyleE2EEESH_S1M_JEEENS4_5SM1004TMEM4LOAD26SM100_TMEM_LOAD_16dp128b8xES10_S1B_NS4_17SM75_U32x4_LDSM_NENS4_14SM90_TMA_STOREES1B_NS4_17SM90_U32x4_STSM_NENS4_39AutoVectorizingCopyWithAssumedAlignmentILi128EEEEEEvvEEEEvNT_6ParamsE,"",@"SHT_CUDA_INFO"
	.sectionflags	@""
	.align	4


	//----- nvinfo : EIATTR_CUDA_API_VERSION
	.align		4
        /*0000*/ 	.byte	0x04, 0x37
        /*0002*/ 	.short	(.L_31 - .L_30)
.L_30:
        /*0004*/ 	.word	0x00000082


	//----- nvinfo : EIATTR_KPARAM_INFO
	.align		4
.L_31:
        /*0008*/ 	.byte	0x04, 0x17
        /*000a*/ 	.short	(.L_33 - .L_32)
.L_32:
        /*000c*/ 	.word	0x00000000
        /*0010*/ 	.short	0x0000
        /*0012*/ 	.short	0x0000
        /*0014*/ 	.byte	0x00, 0xf0, 0x01, 0x20


	//----- nvinfo : EIATTR_AT_ENTRY_FRAGMENTS
	.align		4
.L_33:
        /*0018*/ 	.byte	0x04, 0x4f
        /*001a*/ 	.short	(.L_35 - .L_34)


	//   ....[0]....
.L_34:
        /*001c*/ 	.word	0x00000006


	//----- nvinfo : EIATTR_RESERVED_SMEM_USED
	.align		4
.L_35:
        /*0020*/ 	.byte	0x01, 0x41
	.zero		2


	//----- nvinfo : EIATTR_SPARSE_MMA_MASK
	.align		4
        /*0024*/ 	.byte	0x03, 0x50
        /*0026*/ 	.short	0x0000


	//----- nvinfo : EIATTR_TCGEN05_1CTA_USED
	.align		4
        /*0028*/ 	.byte	0x01, 0x51
	.zero		2


	//----- nvinfo : EIATTR_MAXREG_COUNT
	.align		4
        /*002c*/ 	.byte	0x03, 0x1b
        /*002e*/ 	.short	0x00ff


	//----- nvinfo : EIATTR_NUM_BARRIERS
	.align		4
        /*0030*/ 	.byte	0x02, 0x4c
        /*0032*/ 	.byte	0x07
	.zero		1


	//----- nvinfo : EIATTR_EXTERNS
	.align		4
        /*0034*/ 	.byte	0x04, 0x0f
        /*0036*/ 	.short	(.L_37 - .L_36)


	//   ....[0]....
	.align		4
.L_36:
        /*0038*/ 	.word	index@(__assertfail)


	//----- nvinfo : EIATTR_MERCURY_ISA_VERSION
	.align		4
.L_37:
        /*003c*/ 	.byte	0x03, 0x5f
        /*003e*/ 	.short	0x0101


	//----- nvinfo : EIATTR_INT_WARP_WIDE_INSTR_OFFSETS
	.align		4
        /*0040*/ 	.byte	0x04, 0x31
        /*0042*/ 	.short	(.L_39 - .L_38)


	//   ....[0]....
.L_38:
        /*0044*/ 	.word	0x00004570


	//   ....[1]....
        /*0048*/ 	.word	0x000045a0


	//   ....[2]....
        /*004c*/ 	.word	0x000045c0


	//   ....[3]....
        /*0050*/ 	.word	0x00005140


	//   ....[4]....
        /*0054*/ 	.word	0x00005260


	//   ....[5]....
        /*0058*/ 	.word	0x000053b0


	//   ....[6]....
        /*005c*/ 	.word	0x000054d0


	//----- nvinfo : EIATTR_COOP_GROUP_MASK_REGIDS
	.align		4
.L_39:
        /*0060*/ 	.byte	0x04, 0x29
        /*0062*/ 	.short	(.L_41 - .L_40)


	//   ....[0]....
.L_40:
        /*0064*/ 	.word	0xffffffff


	//   ....[1]....
        /*0068*/ 	.word	0xffffffff


	//   ....[2]....
        /*006c*/ 	.word	0xffffffff


	//   ....[3]....
        /*0070*/ 	.word	0xffffffff


	//   ....[4]....
        /*0074*/ 	.word	0xffffffff


	//   ....[5]....
        /*0078*/ 	.word	0xffffffff


	//   ....[6]....
        /*007c*/ 	.word	0xffffffff


	//   ....[7]....
        /*0080*/ 	.word	0xffffffff


	//   ....[8]....
        /*0084*/ 	.word	0xffffffff


	//   ....[9]....
        /*0088*/ 	.word	0xffffffff


	//   ....[10]....
        /*008c*/ 	.word	0xffffffff


	//   ....[11]....
        /*0090*/ 	.word	0xffffffff


	//   ....[12]....
        /*0094*/ 	.word	0xffffffff


	//   ....[13]....
        /*0098*/ 	.word	0xffffffff


	//----- nvinfo : EIATTR_COOP_GROUP_INSTR_OFFSETS
	.align		4
.L_41:
        /*009c*/ 	.byte	0x04, 0x28
        /*009e*/ 	.short	(.L_43 - .L_42)


	//   ....[0]....
.L_42:
        /*00a0*/ 	.word	0x00000080


	//   ....[1]....
        /*00a4*/ 	.word	0x000004f0


	//   ....[2]....
        /*00a8*/ 	.word	0x00000670


	//   ....[3]....
        /*00ac*/ 	.word	0x000007f0


	//   ....[4]....
        /*00b0*/ 	.word	0x000008f0


	//   ....[5]....
        /*00b4*/ 	.word	0x00000a60


	//   ....[6]....
        /*00b8*/ 	.word	0x00000c00


	//   ....[7]....
        /*00bc*/ 	.word	0x00000db0


	//   ....[8]....
        /*00c0*/ 	.word	0x00002470


	//   ....[9]....
        /*00c4*/ 	.word	0x000032a0


	//   ....[10]....
        /*00c8*/ 	.word	0x000034b0


	//   ....[11]....
        /*00cc*/ 	.word	0x000034e0


	//   ....[12]....
        /*00d0*/ 	.word	0x00004440


	//   ....[13]....
        /*00d4*/ 	.word	0x00004680


	//----- nvinfo : EIATTR_VRC_CTA_INIT_COUNT
	.align		4
.L_43:
        /*00d8*/ 	.byte	0x02, 0x4a
        /*00da*/ 	.byte	0x80
	.zero		1


	//----- nvinfo : EIATTR_SYSCALL_OFFSETS
	.align		4
        /*00dc*/ 	.byte	0x04, 0x46
        /*00de*/ 	.short	(.L_45 - .L_44)


	//   ....[0]....
.L_44:
        /*00e0*/ 	.word	0x00006200


	//   ....[1]....
        /*00e4*/ 	.word	0x000062f0


	//   ....[2]....
        /*00e8*/ 	.word	0x00006c10


	//   ....[3]....
        /*00ec*/ 	.word	0x00007670


	//----- nvinfo : EIATTR_MBARRIER_INSTR_OFFSETS
	.align		4
.L_45:
        /*00f0*/ 	.byte	0x04, 0x39
        /*00f2*/ 	.short	(.L_47 - .L_46)


	//   ....[0]....
.L_46:
        /*00f4*/ 	.word	0x00000600
        /*00f8*/ 	.word	0x000000ff
        /*00fc*/ 	.word	0x00000000
        /*0100*/ 	.short	0x0100
        /*0102*/ 	.byte	0x04
	.zero		1


	//   ....[1]....
        /*0104*/ 	.word	0x00000610
        /*0108*/ 	.word	0x000000ff
        /*010c*/ 	.word	0x00000018
        /*0110*/ 	.short	0x0100
        /*0112*/ 	.byte	0x04
	.zero		1


	//   ....[2]....
        /*0114*/ 	.word	0x00000620
        /*0118*/ 	.word	0x000000ff
        /*011c*/ 	.word	0x00000008
        /*0120*/ 	.short	0x0100
        /*0122*/ 	.byte	0x04
	.zero		1


	//   ....[3]....
        /*0124*/ 	.word	0x00000630
        /*0128*/ 	.word	0x000000ff
        /*012c*/ 	.word	0x00000020
        /*0130*/ 	.short	0x0100
        /*0132*/ 	.byte	0x04
	.zero		1


	//   ....[4]....
        /*0134*/ 	.word	0x00000640
        /*0138*/ 	.word	0x000000ff
        /*013c*/ 	.word	0x00000010
        /*0140*/ 	.short	0x0100
        /*0142*/ 	.byte	0x04
	.zero		1


	//   ....[5]....
        /*0144*/ 	.word	0x00000650
        /*0148*/ 	.word	0x000000ff
        /*014c*/ 	.word	0x00000028
        /*0150*/ 	.short	0x0100
        /*0152*/ 	.byte	0x04
	.zero		1


	//   ....[6]....
        /*0154*/ 	.word	0x00000780
        /*0158*/ 	.word	0x000000ff
        /*015c*/ 	.word	0x00000030
        /*0160*/ 	.short	0x0100
        /*0162*/ 	.byte	0x04
	.zero		1


	//   ....[7]....
        /*0164*/ 	.word	0x00000790
        /*0168*/ 	.word	0x000000ff
        /*016c*/ 	.word	0x00000048
        /*0170*/ 	.short	0x0100
        /*0172*/ 	.byte	0x04
	.zero		1


	//   ....[8]....
        /*0174*/ 	.word	0x000007a0
        /*0178*/ 	.word	0x000000ff
        /*017c*/ 	.word	0x00000038
        /*0180*/ 	.short	0x0100
        /*0182*/ 	.byte	0x04
	.zero		1


	//   ....[9]....
        /*0184*/ 	.word	0x000007b0
        /*0188*/ 	.word	0x000000ff
        /*018c*/ 	.word	0x00000050
        /*0190*/ 	.short	0x0100
        /*0192*/ 	.byte	0x04
	.zero		1


	//   ....[10]....
        /*0194*/ 	.word	0x000007c0
        /*0198*/ 	.word	0x000000ff
        /*019c*/ 	.word	0x00000040
        /*01a0*/ 	.short	0x0100
        /*01a2*/ 	.byte	0x04
	.zero		1


	//   ....[11]....
        /*01a4*/ 	.word	0x000007d0
        /*01a8*/ 	.word	0x000000ff
        /*01ac*/ 	.word	0x00000058
        /*01b0*/ 	.short	0x0100
        /*01b2*/ 	.byte	0x04
	.zero		1


	//   ....[12]....
        /*01b4*/ 	.word	0x000008c0
        /*01b8*/ 	.word	0x000000ff
        /*01bc*/ 	.word	0x00000060
        /*01c0*/ 	.short	0x0100
        /*01c2*/ 	.byte	0x06
	.zero		1


	//   ....[13]....
        /*01c4*/ 	.word	0x000008d0
        /*01c8*/ 	.word	0x000000ff
        /*01cc*/ 	.word	0x00000068
        /*01d0*/ 	.short	0x0100
        /*01d2*/ 	.byte	0x06
	.zero		1


	//   ....[14]....
        /*01d4*/ 	.word	0x00000a10
        /*01d8*/ 	.word	0x000000ff
        /*01dc*/ 	.word	0x00000070
        /*01e0*/ 	.short	0x0100
        /*01e2*/ 	.byte	0x06
	.zero		1


	//   ....[15]....
        /*01e4*/ 	.word	0x00000a20
        /*01e8*/ 	.word	0x000000ff
        /*01ec*/ 	.word	0x00000080
        /*01f0*/ 	.short	0x0100
        /*01f2*/ 	.byte	0x06
	.zero		1


	//   ....[16]....
        /*01f4*/ 	.word	0x00000a30
        /*01f8*/ 	.word	0x000000ff
        /*01fc*/ 	.word	0x00000078
        /*0200*/ 	.short	0x0100
        /*0202*/ 	.byte	0x06
	.zero		1


	//   ....[17]....
        /*0204*/ 	.word	0x00000a40
        /*0208*/ 	.word	0x000000ff
        /*020c*/ 	.word	0x00000088
        /*0210*/ 	.short	0x0100
        /*0212*/ 	.byte	0x06
	.zero		1


	//   ....[18]....
        /*0214*/ 	.word	0x00000b70
        /*0218*/ 	.word	0x000000ff
        /*021c*/ 	.word	0x00000090
        /*0220*/ 	.short	0x0100
        /*0222*/ 	.byte	0x04
	.zero		1


	//   ....[19]....
        /*0224*/ 	.word	0x00000b80
        /*0228*/ 	.word	0x000000ff
        /*022c*/ 	.word	0x000000b0
        /*0230*/ 	.short	0x0100
        /*0232*/ 	.byte	0x04
	.zero		1


	//   ....[20]....
        /*0234*/ 	.word	0x00000b90
        /*0238*/ 	.word	0x000000ff
        /*023c*/ 	.word	0x00000098
        /*0240*/ 	.short	0x0100
        /*0242*/ 	.byte	0x04
	.zero		1


	//   ....[21]....
        /*0244*/ 	.word	0x00000ba0
        /*0248*/ 	.word	0x000000ff
        /*024c*/ 	.word	0x000000b8
        /*0250*/ 	.short	0x0100
        /*0252*/ 	.byte	0x04
	.zero		1


	//   ....[22]....
        /*0254*/ 	.word	0x00000bb0
        /*0258*/ 	.word	0x000000ff
        /*025c*/ 	.word	0x000000a0
        /*0260*/ 	.short	0x0100
        /*0262*/ 	.byte	0x04
	.zero		1


	//   ....[23]....
        /*0264*/ 	.word	0x00000bc0
        /*0268*/ 	.word	0x000000ff
        /*026c*/ 	.word	0x000000c0
        /*0270*/ 	.short	0x0100
        /*0272*/ 	.byte	0x04
	.zero		1


	//   ....[24]....
        /*0274*/ 	.word	0x00000bd0
        /*0278*/ 	.word	0x000000ff
        /*027c*/ 	.word	0x000000a8
        /*0280*/ 	.short	0x0100
        /*0282*/ 	.byte	0x04
	.zero		1


	//   ....[25]....
        /*0284*/ 	.word	0x00000be0
        /*0288*/ 	.word	0x000000ff
        /*028c*/ 	.word	0x000000c8
        /*0290*/ 	.short	0x0100
        /*0292*/ 	.byte	0x04
	.zero		1


	//   ....[26]....
        /*0294*/ 	.word	0x00000cd0
        /*0298*/ 	.word	0x000000ff
        /*029c*/ 	.word	0x000000d0
        /*02a0*/ 	.short	0x0100
        /*02a2*/ 	.byte	0x04
	.zero		1


	//   ....[27]....
        /*02a4*/ 	.word	0x00000ce0
        /*02a8*/ 	.word	0x000000ff
        /*02ac*/ 	.word	0x000000e0
        /*02b0*/ 	.short	0x0100
        /*02b2*/ 	.byte	0x04
	.zero		1


	//   ....[28]....
        /*02b4*/ 	.word	0x00000cf0
        /*02b8*/ 	.word	0x000000ff
        /*02bc*/ 	.word	0x000000d8
        /*02c0*/ 	.short	0x0100
        /*02c2*/ 	.byte	0x04
	.zero		1


	//   ....[29]....
        /*02c4*/ 	.word	0x00000d00
        /*02c8*/ 	.word	0x000000ff
        /*02cc*/ 	.word	0x000000e8
        /*02d0*/ 	.short	0x0100
        /*02d2*/ 	.byte	0x04
	.zero		1


	//   ....[30]....
        /*02d4*/ 	.word	0x00001830
        /*02d8*/ 	.word	0x00000000
        /*02dc*/ 	.word	0x000000e0
        /*02e0*/ 	.short	0x010a
        /*02e2*/ 	.byte	0xff
	.zero		1


	//   ....[31]....
        /*02e4*/ 	.word	0x00001860
        /*02e8*/ 	.word	0x00000000
        /*02ec*/ 	.word	0x000000d0
        /*02f0*/ 	.short	0x0101
        /*02f2*/ 	.byte	0xff
	.zero		1


	//   ....[32]....
        /*02f4*/ 	.word	0x00001930
        /*02f8*/ 	.word	0x000000ff
        /*02fc*/ 	.word	0x00000018
        /*0300*/ 	.short	0x010a
        /*0302*/ 	.byte	0x04
	.zero		1


	//   ....[33]....
        /*0304*/ 	.word	0x000019b0
        /*0308*/ 	.word	0x000000ff
        /*030c*/ 	.word	0x00000018
        /*0310*/ 	.short	0x010a
        /*0312*/ 	.byte	0x39
	.zero		1


	//   ....[34]....
        /*0314*/ 	.word	0x00001af0
        /*0318*/ 	.word	0x000000ff
        /*031c*/ 	.word	0x00000018
        /*0320*/ 	.short	0x010a
        /*0322*/ 	.byte	0x04
	.zero		1


	//   ....[35]....
        /*0324*/ 	.word	0x00001ed0
        /*0328*/ 	.word	0x000000ff
        /*032c*/ 	.word	0x00000068
        /*0330*/ 	.short	0x0101
        /*0332*/ 	.byte	0x15
	.zero		1


	//   ....[36]....
        /*0334*/ 	.word	0x00001ef0
        /*0338*/ 	.word	0x000000ff
        /*033c*/ 	.word	0x00000018
        /*0340*/ 	.short	0x010a
        /*0342*/ 	.byte	0x04
	.zero		1


	//   ....[37]....
        /*0344*/ 	.word	0x00001f70
        /*0348*/ 	.word	0x000000ff
        /*034c*/ 	.word	0x00000018
        /*0350*/ 	.short	0x010a
        /*0352*/ 	.byte	0x39
	.zero		1


	//   ....[38]....
        /*0354*/ 	.word	0x000020b0
        /*0358*/ 	.word	0x000000ff
        /*035c*/ 	.word	0x00000018
        /*0360*/ 	.short	0x010a
        /*0362*/ 	.byte	0x04
	.zero		1


	//   ....[39]....
        /*0364*/ 	.word	0x000024a0
        /*0368*/ 	.word	0x00000003
        /*036c*/ 	.word	0x00000070
        /*0370*/ 	.short	0x010a
        /*0372*/ 	.byte	0xff
	.zero		1


	//   ....[40]....
        /*0374*/ 	.word	0x000025f0
        /*0378*/ 	.word	0x00000000
        /*037c*/ 	.word	0x00000000
        /*0380*/ 	.short	0x0101
        /*0382*/ 	.byte	0xff
	.zero		1


	//   ....[41]....
        /*0384*/ 	.word	0x00002bb0
        /*0388*/ 	.word	0x000000ff
        /*038c*/ 	.word	0x00000000
        /*0390*/ 	.short	0x010a
        /*0392*/ 	.byte	0x04
	.zero		1


	//   ....[42]....
        /*0394*/ 	.word	0x00002c40
        /*0398*/ 	.word	0x000000ff
        /*039c*/ 	.word	0x00000000
        /*03a0*/ 	.short	0x010a
        /*03a2*/ 	.byte	0x05
	.zero		1


	//   ....[43]....
        /*03a4*/ 	.word	0x00002ce0
        /*03a8*/ 	.word	0x00000000
        /*03ac*/ 	.word	0x00000000
        /*03b0*/ 	.short	0x010a
        /*03b2*/ 	.byte	0xff
	.zero		1


	//   ....[44]....
        /*03b4*/ 	.word	0x00002e00
        /*03b8*/ 	.word	0x00000002
        /*03bc*/ 	.word	0x000000d0
        /*03c0*/ 	.short	0x010a
        /*03c2*/ 	.byte	0xff
	.zero		1


	//   ....[45]....
        /*03c4*/ 	.word	0x00002e70
        /*03c8*/ 	.word	0x00000002
        /*03cc*/ 	.word	0x00000000
        /*03d0*/ 	.short	0x0101
        /*03d2*/ 	.byte	0xff
	.zero		1


	//   ....[46]....
        /*03d4*/ 	.word	0x00002e90
        /*03d8*/ 	.word	0x000000ff
        /*03dc*/ 	.word	0x00000080
        /*03e0*/ 	.short	0x010a
        /*03e2*/ 	.byte	0x04
	.zero		1


	//   ....[47]....
        /*03e4*/ 	.word	0x00002fb0
        /*03e8*/ 	.word	0x00000002
        /*03ec*/ 	.word	0x00000070
        /*03f0*/ 	.short	0x010a
        /*03f2*/ 	.byte	0xff
	.zero		1


	//   ....[48]....
        /*03f4*/ 	.word	0x000030b0
        /*03f8*/ 	.word	0x00000002
        /*03fc*/ 	.word	0x00000000
        /*0400*/ 	.short	0x0101
        /*0402*/ 	.byte	0xff
	.zero		1


	//   ....[49]....
        /*0404*/ 	.word	0x00003140
        /*0408*/ 	.word	0x000000ff
        /*040c*/ 	.word	0x00000080
        /*0410*/ 	.short	0x0106
        /*0412*/ 	.byte	0x04
	.zero		1


	//   ....[50]....
        /*0414*/ 	.word	0x00003160
        /*0418*/ 	.word	0x000000ff
        /*041c*/ 	.word	0x00000080
        /*0420*/ 	.short	0x010a
        /*0422*/ 	.byte	0x04
	.zero		1


	//   ....[51]....
        /*0424*/ 	.word	0x000031f0
        /*0428*/ 	.word	0x000000ff
        /*042c*/ 	.word	0x00000080
        /*0430*/ 	.short	0x0106
        /*0432*/ 	.byte	0x07
	.zero		1


	//   ....[52]....
        /*0434*/ 	.word	0x00003230
        /*0438*/ 	.word	0x00000000
        /*043c*/ 	.word	0x00000080
        /*0440*/ 	.short	0x010a
        /*0442*/ 	.byte	0xff
	.zero		1


	//   ....[53]....
        /*0444*/ 	.word	0x00003750
        /*0448*/ 	.word	0x00000000
        /*044c*/ 	.word	0x00000070
        /*0450*/ 	.short	0x010a
        /*0452*/ 	.byte	0xff
	.zero		1


	//   ....[54]....
        /*0454*/ 	.word	0x00003870
        /*0458*/ 	.word	0x00000003
        /*045c*/ 	.word	0x00000000
        /*0460*/ 	.short	0x0101
        /*0462*/ 	.byte	0xff
	.zero		1


	//   ....[55]....
        /*0464*/ 	.word	0x00003880
        /*0468*/ 	.word	0x000000ff
        /*046c*/ 	.word	0x00000000
        /*0470*/ 	.short	0x010a
        /*0472*/ 	.byte	0x04
	.zero		1


	//   ....[56]....
        /*0474*/ 	.word	0x000038d0
        /*0478*/ 	.word	0x000000ff
        /*047c*/ 	.word	0x000000b0
        /*0480*/ 	.short	0x010a
        /*0482*/ 	.byte	0x05
	.zero		1


	//   ....[57]....
        /*0484*/ 	.word	0x000039e0
        /*0488*/ 	.word	0x000000ff
        /*048c*/ 	.word	0x00000000
        /*0490*/ 	.short	0x010a
        /*0492*/ 	.byte	0x05
	.zero		1


	//   ....[58]....
        /*0494*/ 	.word	0x00003b30
        /*0498*/ 	.word	0x000000ff
        /*049c*/ 	.word	0x00000000
        /*04a0*/ 	.short	0x010a
        /*04a2*/ 	.byte	0x07
	.zero		1


	//   ....[59]....
        /*04a4*/ 	.word	0x00004270
        /*04a8*/ 	.word	0x000000ff
        /*04ac*/ 	.word	0x00000000
        /*04b0*/ 	.short	0x010a
        /*04b2*/ 	.byte	0x04
	.zero		1


	//   ....[60]....
        /*04b4*/ 	.word	0x00004300
        /*04b8*/ 	.word	0x000000ff
        /*04bc*/ 	.word	0x00000000
        /*04c0*/ 	.short	0x010a
        /*04c2*/ 	.byte	0x05
	.zero		1


	//   ....[61]....
        /*04c4*/ 	.word	0x00004390
        /*04c8*/ 	.word	0x000000ff
        /*04cc*/ 	.word	0x00000000
        /*04d0*/ 	.short	0x010a
        /*04d2*/ 	.byte	0x05
	.zero		1


	//   ....[62]....
        /*04d4*/ 	.word	0x00004420
        /*04d8*/ 	.word	0x000000ff
        /*04dc*/ 	.word	0x00000000
        /*04e0*/ 	.short	0x010a
        /*04e2*/ 	.byte	0x04
	.zero		1


	//   ....[63]....
        /*04e4*/ 	.word	0x00004910
        /*04e8*/ 	.word	0x00000008
        /*04ec*/ 	.word	0x00000070
        /*04f0*/ 	.short	0x010a
        /*04f2*/ 	.byte	0xff
	.zero		1


	//   ....[64]....
        /*04f4*/ 	.word	0x00004a80
        /*04f8*/ 	.word	0x00000000
        /*04fc*/ 	.word	0x00000000
        /*0500*/ 	.short	0x0101
        /*0502*/ 	.byte	0xff
	.zero		1


	//   ....[65]....
        /*0504*/ 	.word	0x00004f50
        /*0508*/ 	.word	0x000000ff
        /*050c*/ 	.word	0x00000068
        /*0510*/ 	.short	0x010a
        /*0512*/ 	.byte	0x18
	.zero		1


	//   ....[66]....
        /*0514*/ 	.word	0x00005120
        /*0518*/ 	.word	0x000000ff
        /*051c*/ 	.word	0x00000048
        /*0520*/ 	.short	0x010a
        /*0522*/ 	.byte	0x04
	.zero		1


	//   ....[67]....
        /*0524*/ 	.word	0x00005300
        /*0528*/ 	.word	0x000000ff
        /*052c*/ 	.word	0x00000030
        /*0530*/ 	.short	0x010b
        /*0532*/ 	.byte	0x04
	.zero		1


	//   ....[68]....
        /*0534*/ 	.word	0x00005310
        /*0538*/ 	.word	0x000000ff
        /*053c*/ 	.word	0x00000000
        /*0540*/ 	.short	0x0101
        /*0542*/ 	.byte	0x07
	.zero		1


	//   ....[69]....
        /*0544*/ 	.word	0x00005320
        /*0548*/ 	.word	0x000000ff
        /*054c*/ 	.word	0x00000048
        /*0550*/ 	.short	0x010a
        /*0552*/ 	.byte	0x05
	.zero		1


	//   ....[70]....
        /*0554*/ 	.word	0x00005570
        /*0558*/ 	.word	0x000000ff
        /*055c*/ 	.word	0x00000030
        /*0560*/ 	.short	0x010b
        /*0562*/ 	.byte	0x05
	.zero		1


	//   ....[71]....
        /*0564*/ 	.word	0x00005580
        /*0568*/ 	.word	0x000000ff
        /*056c*/ 	.word	0x00000000
        /*0570*/ 	.short	0x0101
        /*0572*/ 	.byte	0x04
	.zero		1


	//   ....[72]....
        /*0574*/ 	.word	0x000055d0
        /*0578*/ 	.word	0x000000ff
        /*057c*/ 	.word	0x00000000
        /*0580*/ 	.short	0x010a
        /*0582*/ 	.byte	0x04
	.zero		1


	//   ....[73]....
        /*0584*/ 	.word	0x00005660
        /*0588*/ 	.word	0x000000ff
        /*058c*/ 	.word	0x00000000
        /*0590*/ 	.short	0x010a
        /*0592*/ 	.byte	0x05
	.zero		1


	//   ....[74]....
        /*0594*/ 	.word	0x00005700
        /*0598*/ 	.word	0x00000000
        /*059c*/ 	.word	0x00000000
        /*05a0*/ 	.short	0x010a
        /*05a2*/ 	.byte	0xff
	.zero		1


	//   ....[75]....
        /*05a4*/ 	.word	0x00005a70
        /*05a8*/ 	.word	0x00000000
        /*05ac*/ 	.word	0x00000070
        /*05b0*/ 	.short	0x010a
        /*05b2*/ 	.byte	0xff
	.zero		1


	//   ....[76]....
        /*05b4*/ 	.word	0x00005b40
        /*05b8*/ 	.word	0x00000000
        /*05bc*/ 	.word	0x00000000
        /*05c0*/ 	.short	0x0101
        /*05c2*/ 	.byte	0xff
	.zero		1


	//   ....[77]....
        /*05c4*/ 	.word	0x00006790
        /*05c8*/ 	.word	0x00000002
        /*05cc*/ 	.word	0x00000030
        /*05d0*/ 	.short	0x010a
        /*05d2*/ 	.byte	0xff
	.zero		1


	//   ....[78]....
        /*05d4*/ 	.word	0x000067d0
        /*05d8*/ 	.word	0x00000047
        /*05dc*/ 	.word	0x00000090
        /*05e0*/ 	.short	0x010a
        /*05e2*/ 	.byte	0xff
	.zero		1


	//   ....[79]....
        /*05e4*/ 	.word	0x000068c0
        /*05e8*/ 	.word	0x00000002
        /*05ec*/ 	.word	0x00000030
        /*05f0*/ 	.short	0x010a
        /*05f2*/ 	.byte	0xff
	.zero		1


	//   ....[80]....
        /*05f4*/ 	.word	0x00006af0
        /*05f8*/ 	.word	0x00000047
        /*05fc*/ 	.word	0x00000090
        /*0600*/ 	.short	0x010a
        /*0602*/ 	.byte	0xff
	.zero		1


	//   ....[81]....
        /*0604*/ 	.word	0x00007390
        /*0608*/ 	.word	0x00000000
        /*060c*/ 	.word	0x00000000
        /*0610*/ 	.short	0x0101
        /*0612*/ 	.byte	0xff
	.zero		1


	//   ....[82]....
        /*0614*/ 	.word	0x000073a0
        /*0618*/ 	.word	0x00000002
        /*061c*/ 	.word	0x00000030
        /*0620*/ 	.short	0x010a
        /*0622*/ 	.byte	0xff
	.zero		1


	//   ....[83]....
        /*0624*/ 	.word	0x00007470
        /*0628*/ 	.word	0x00000002
        /*062c*/ 	.word	0x00000030
        /*0630*/ 	.short	0x010a
        /*0632*/ 	.byte	0xff
	.zero		1


	//   ....[84]....
        /*0634*/ 	.word	0x00007a70
        /*0638*/ 	.word	0x000000ff
        /*063c*/ 	.word	0x00000000
        /*0640*/ 	.short	0x0101
        /*0642*/ 	.byte	0x04
	.zero		1


	//   ....[85]....
        /*0644*/ 	.word	0x00007e60
        /*0648*/ 	.word	0x00000000
        /*064c*/ 	.word	0x00000000
        /*0650*/ 	.short	0x0101
        /*0652*/ 	.byte	0xff
	.zero		1


	//   ....[86]....
        /*0654*/ 	.word	0x00008110
        /*0658*/ 	.word	0x000000ff
        /*065c*/ 	.word	0x00000000
        /*0660*/ 	.short	0x0101
        /*0662*/ 	.byte	0x04
	.zero		1


	//   ....[87]....
        /*0664*/ 	.word	0x00008130
        /*0668*/ 	.word	0x00000000
        /*066c*/ 	.word	0x000000e0
        /*0670*/ 	.short	0x010a
        /*0672*/ 	.byte	0xff
	.zero		1


	//   ....[88]....
        /*0674*/ 	.word	0x00008190
        /*0678*/ 	.word	0x00000000
        /*067c*/ 	.word	0x00000018
        /*0680*/ 	.short	0x010a
        /*0682*/ 	.byte	0xff
	.zero		1


	//   ....[89]....
        /*0684*/ 	.word	0x000081f0
        /*0688*/ 	.word	0x00000000
        /*068c*/ 	.word	0x00000018
        /*0690*/ 	.short	0x010a
        /*0692*/ 	.byte	0xff
	.zero		1


	//   ....[90]....
        /*0694*/ 	.word	0x00008240
        /*0698*/ 	.word	0x00000003
        /*069c*/ 	.word	0x00000070
        /*06a0*/ 	.short	0x010a
        /*06a2*/ 	.byte	0xff
	.zero		1


	//   ....[91]....
        /*06a4*/ 	.word	0x000082a0
        /*06a8*/ 	.word	0x00000000
        /*06ac*/ 	.word	0x00000000
        /*06b0*/ 	.short	0x010a
        /*06b2*/ 	.byte	0xff
	.zero		1


	//   ....[92]....
        /*06b4*/ 	.word	0x00008300
        /*06b8*/ 	.word	0x00000000
        /*06bc*/ 	.word	0x00000000
        /*06c0*/ 	.short	0x010a
        /*06c2*/ 	.byte	0xff
	.zero		1


	//   ....[93]....
        /*06c4*/ 	.word	0x00008350
        /*06c8*/ 	.word	0x00000002
        /*06cc*/ 	.word	0x000000d0
        /*06d0*/ 	.short	0x010a
        /*06d2*/ 	.byte	0xff
	.zero		1


	//   ....[94]....
        /*06d4*/ 	.word	0x000083b0
        /*06d8*/ 	.word	0x00000002
        /*06dc*/ 	.word	0x00000080
        /*06e0*/ 	.short	0x010a
        /*06e2*/ 	.byte	0xff
	.zero		1


	//   ....[95]....
        /*06e4*/ 	.word	0x00008400
        /*06e8*/ 	.word	0x00000002
        /*06ec*/ 	.word	0x00000070
        /*06f0*/ 	.short	0x010a
        /*06f2*/ 	.byte	0xff
	.zero		1


	//   ....[96]....
        /*06f4*/ 	.word	0x00008460
        /*06f8*/ 	.word	0x00000000
        /*06fc*/ 	.word	0x00000080
        /*0700*/ 	.short	0x010a
        /*0702*/ 	.byte	0xff
	.zero		1


	//   ....[97]....
        /*0704*/ 	.word	0x000084b0
        /*0708*/ 	.word	0x00000000
        /*070c*/ 	.word	0x00000070
        /*0710*/ 	.short	0x010a
        /*0712*/ 	.byte	0xff
	.zero		1


	//   ....[98]....
        /*0714*/ 	.word	0x00008520
        /*0718*/ 	.word	0x00000002
        /*071c*/ 	.word	0x000000b0
        /*0720*/ 	.short	0x010a
        /*0722*/ 	.byte	0xff
	.zero		1


	//   ....[99]....
        /*0724*/ 	.word	0x00008580
        /*0728*/ 	.word	0x00000000
        /*072c*/ 	.word	0x00000000
        /*0730*/ 	.short	0x010a
        /*0732*/ 	.byte	0xff
	.zero		1


	//   ....[100]....
        /*0734*/ 	.word	0x000085e0
        /*0738*/ 	.word	0x00000000
        /*073c*/ 	.word	0x00000000
        /*0740*/ 	.short	0x010a
        /*0742*/ 	.byte	0xff
	.zero		1


	//   ....[101]....
        /*0744*/ 	.word	0x00008640
        /*0748*/ 	.word	0x00000000
        /*074c*/ 	.word	0x00000000
        /*0750*/ 	.short	0x010a
        /*0752*/ 	.byte	0xff
	.zero		1


	//   ....[102]....
        /*0754*/ 	.word	0x000086a0
        /*0758*/ 	.word	0x00000000
        /*075c*/ 	.word	0x00000000
        /*0760*/ 	.short	0x010a
        /*0762*/ 	.byte	0xff
	.zero		1


	//   ....[103]....
        /*0764*/ 	.word	0x00008700
        /*0768*/ 	.word	0x00000000
        /*076c*/ 	.word	0x00000000
        /*0770*/ 	.short	0x010a
        /*0772*/ 	.byte	0xff
	.zero		1


	//   ....[104]....
        /*0774*/ 	.word	0x00008750
        /*0778*/ 	.word	0x00000008
        /*077c*/ 	.word	0x00000070
        /*0780*/ 	.short	0x010a
        /*0782*/ 	.byte	0xff
	.zero		1


	//   ....[105]....
        /*0784*/ 	.word	0x000087b0
        /*0788*/ 	.word	0x00000000
        /*078c*/ 	.word	0x00000068
        /*0790*/ 	.short	0x010a
        /*0792*/ 	.byte	0xff
	.zero		1


	//   ....[106]....
        /*0794*/ 	.word	0x00008810
        /*0798*/ 	.word	0x00000000
        /*079c*/ 	.word	0x00000048
        /*07a0*/ 	.short	0x010a
        /*07a2*/ 	.byte	0xff
	.zero		1


	//   ....[107]....
        /*07a4*/ 	.word	0x00008870
        /*07a8*/ 	.word	0x00000002
        /*07ac*/ 	.word	0x00000048
        /*07b0*/ 	.short	0x010a
        /*07b2*/ 	.byte	0xff
	.zero		1


	//   ....[108]....
        /*07b4*/ 	.word	0x000088d0
        /*07b8*/ 	.word	0x00000000
        /*07bc*/ 	.word	0x00000000
        /*07c0*/ 	.short	0x010a
        /*07c2*/ 	.byte	0xff
	.zero		1


	//   ....[109]....
        /*07c4*/ 	.word	0x00008930
        /*07c8*/ 	.word	0x00000000
        /*07cc*/ 	.word	0x00000000
        /*07d0*/ 	.short	0x010a
        /*07d2*/ 	.byte	0xff
	.zero		1


	//   ....[110]....
        /*07d4*/ 	.word	0x00008980
        /*07d8*/ 	.word	0x00000000
        /*07dc*/ 	.word	0x00000070
        /*07e0*/ 	.short	0x010a
        /*07e2*/ 	.byte	0xff
	.zero		1


	//   ....[111]....
        /*07e4*/ 	.word	0x000089d0
        /*07e8*/ 	.word	0x00000002
        /*07ec*/ 	.word	0x00000030
        /*07f0*/ 	.short	0x010a
        /*07f2*/ 	.byte	0xff
	.zero		1


	//   ....[112]....
        /*07f4*/ 	.word	0x00008a20
        /*07f8*/ 	.word	0x00000047
        /*07fc*/ 	.word	0x00000090
        /*0800*/ 	.short	0x010a
        /*0802*/ 	.byte	0xff
	.zero		1


	//   ....[113]....
        /*0804*/ 	.word	0x00008a70
        /*0808*/ 	.word	0x00000002
        /*080c*/ 	.word	0x00000030
        /*0810*/ 	.short	0x010a
        /*0812*/ 	.byte	0xff
	.zero		1


	//----- nvinfo : EIATTR_NUM_MBARRIERS
	.align		4
.L_47:
        /*0814*/ 	.byte	0x03, 0x38
        /*0816*/ 	.short	0x001e


	//----- nvinfo : EIATTR_EXIT_INSTR_OFFSETS
	.align		4
        /*0818*/ 	.byte	0x04, 0x1c
        /*081a*/ 	.short	(.L_49 - .L_48)


	//   ....[0]....
.L_48:
        /*081c*/ 	.word	0x00002d10


	//   ....[1]....
        /*0820*/ 	.word	0x00003200


	//   ....[2]....
        /*0824*/ 	.word	0x00003260


	//   ....[3]....
        /*0828*/ 	.word	0x00004690


	//   ....[4]....
        /*082c*/ 	.word	0x00005730


	//   ....[5]....
        /*0830*/ 	.word	0x00005770


	//   ....[6]....
        /*0834*/ 	.word	0x00008000


	//   ....[7]....
        /*0838*/ 	.word	0x00008080


	//   ....[8]....
        /*083c*/ 	.word	0x000080b0


	//   ....[9]....
        /*0840*/ 	.word	0x00008120


	//----- nvinfo : EIATTR_MAX_THREADS
	.align		4
.L_49:
        /*0844*/ 	.byte	0x04, 0x05
        /*0846*/ 	.short	(.L_51 - .L_50)
.L_50:
        /*0848*/ 	.word	0x00000100
        /*084c*/ 	.word	0x00000001
        /*0850*/ 	.word	0x00000001


	//----- nvinfo : EIATTR_CRS_STACK_SIZE
	.align		4
.L_51:
        /*0854*/ 	.byte	0x04, 0x1e
        /*0856*/ 	.short	(.L_53 - .L_52)
.L_52:
        /*0858*/ 	.word	0x00000000


	//----- nvinfo : EIATTR_CBANK_PARAM_SIZE
	.align		4
.L_53:
        /*085c*/ 	.byte	0x03, 0x19
        /*085e*/ 	.short	0x0800


	//----- nvinfo : EIATTR_PARAM_CBANK
	.align		4
        /*0860*/ 	.byte	0x04, 0x0a
        /*0862*/ 	.short	(.L_55 - .L_54)
	.align		4
.L_54:
        /*0864*/ 	.word	index@(.nv.constant0._ZN7cutlass13device_kernelINS_4gemm6kernel13GemmUniversalIN4cute5tupleIJiiiiEEENS1_10collective13CollectiveMmaINS1_35MainloopSm100TmaUmmaWarpSpecializedILi3ELi2ELi4ENS5_IJNS4_1CILi2EEENSA_ILi1EEESC_EEEEENS5_IJNSA_ILi64EEESF_NSA_ILi128EEEEEENS_10tfloat32_tENS5_IJlSC_lEEESI_SJ_NS4_8TiledMMAINS4_8MMA_AtomIJNS4_17SM100_MMA_TF32_SSISI_SI_fLi64ELi64ELNS4_4UMMA5MajorE0ELSO_0ELNSN_7ScaleInE0ELSP_0EEEEEENS4_6LayoutINS5_IJSC_SC_SC_EEENS5_IJNSA_ILi0EEESU_SU_EEEEENS5_IJNS4_10UnderscoreESX_SX_EEEEENS4_13SM90_TMA_LOADENS4_14ComposedLayoutINS4_7SwizzleILi3ELi4ELi3EEENS4_18smem_ptr_flag_bitsILi32EEENSS_INS5_IJNSA_ILi8EEENSA_ILi32EEEEEENS5_IJS17_SC_EEEEEEEvNS4_8identityENS4_23SM90_TMA_LOAD_MULTICASTES1B_vS1C_EENS_8epilogue10collective18CollectiveEpilogueINS1F_23Sm100TmaWarpSpecializedILi3ELi2ELi16ELb1ELb0EEEJSH_NS5_IJNSS_ISF_SC_EENSS_IS17_SC_EEEEESI_SJ_SI_SJ_NS1F_6fusion15FusionCallbacksIS1J_NS1N_17LinearCombinationISI_fSI_fLNS_15FloatRoundStyleE2EEESH_S1M_JEEENS4_5SM1004TMEM4LOAD26SM100_TMEM_LOAD_16dp128b8xES10_S1B_NS4_17SM75_U32x4_LDSM_NENS4_14SM90_TMA_STOREES1B_NS4_17SM90_U32x4_STSM_NENS4_39AutoVectorizingCopyWithAssumedAlignmentILi128EEEEEEvvEEEEvNT_6ParamsE)
        /*0868*/ 	.short	0x0380
        /*086a*/ 	.short	0x0800


	//----- nvinfo : EIATTR_SW_WAR
	.align		4
.L_55:
        /*086c*/ 	.byte	0x04, 0x36
        /*086e*/ 	.short	(.L_57 - .L_56)
.L_56:
        /*0870*/ 	.word	0x00000008
.L_57:


//--------------------- .nv.callgraph             --------------------------
	.section	.nv.callgraph,"",@"SHT_CUDA_CALLGRAPH"
	.align	4
	.sectionentsize	8
	.align		4
        /*0000*/ 	.word	0x00000000
	.align		4
        /*0004*/ 	.word	0xffffffff
	.align		4
        /*0008*/ 	.word	index@(_ZN7cutlass13device_kernelINS_4gemm6kernel13GemmUniversalIN4cute5tupleIJiiiiEEENS1_10collective13CollectiveMmaINS1_35MainloopSm100TmaUmmaWarpSpecializedILi3ELi2ELi4ENS5_IJNS4_1CILi2EEENSA_ILi1EEESC_EEEEENS5_IJNSA_ILi64EEESF_NSA_ILi128EEEEEENS_10tfloat32_tENS5_IJlSC_lEEESI_SJ_NS4_8TiledMMAINS4_8MMA_AtomIJNS4_17SM100_MMA_TF32_SSISI_SI_fLi64ELi64ELNS4_4UMMA5MajorE0ELSO_0ELNSN_7ScaleInE0ELSP_0EEEEEENS4_6LayoutINS5_IJSC_SC_SC_EEENS5_IJNSA_ILi0EEESU_SU_EEEEENS5_IJNS4_10UnderscoreESX_SX_EEEEENS4_13SM90_TMA_LOADENS4_14ComposedLayoutINS4_7SwizzleILi3ELi4ELi3EEENS4_18smem_ptr_flag_bitsILi32EEENSS_INS5_IJNSA_ILi8EEENSA_ILi32EEEEEENS5_IJS17_SC_EEEEEEEvNS4_8identityENS4_23SM90_TMA_LOAD_MULTICASTES1B_vS1C_EENS_8epilogue10collective18CollectiveEpilogueINS1F_23Sm100TmaWarpSpecializedILi3ELi2ELi16ELb1ELb0EEEJSH_NS5_IJNSS_ISF_SC_EENSS_IS17_SC_EEEEESI_SJ_SI_SJ_NS1F_6fusion15FusionCallbacksIS1J_NS1N_17LinearCombinationISI_fSI_fLNS_15FloatRoundStyleE2EEESH_S1M_JEEENS4_5SM1004TMEM4LOAD26SM100_TMEM_LOAD_16dp128b8xES10_S1B_NS4_17SM75_U32x4_LDSM_NENS4_14SM90_TMA_STOREES1B_NS4_17SM90_U32x4_STSM_NENS4_39AutoVectorizingCopyWithAssumedAlignmentILi128EEEEEEvvEEEEvNT_6ParamsE)
	.align		4
        /*000c*/ 	.word	index@(__assertfail)
	.align		4
        /*0010*/ 	.word	0x00000000
	.align		4
        /*0014*/ 	.word	0xfffffffe
	.align		4
        /*0018*/ 	.word	0x00000000
	.align		4
        /*001c*/ 	.word	0xfffffffd
	.align		4
        /*0020*/ 	.word	0x00000000
	.align		4
        /*0024*/ 	.word	0xfffffffc


//--------------------- .nv.constant4             --------------------------
	.section	.nv.constant4,"a",@progbits
	.align	8
	.align		8
.nv.constant4:
        /*0000*/ 	.dword	__assertfail
	.align		8
        /*0008*/ 	.dword	__unnamed_1
	.align		8
        /*0010*/ 	.dword	__unnamed_2
	.align		8
        /*0018*/ 	.dword	_ZN40_INTERNAL_2cc9fdd5_4_k_cu_97ed3f44_101524cuda3std3__45__cpo5beginE
	.align		8
        /*0020*/ 	.dword	_ZN40_INTERNAL_2cc9fdd5_4_k_cu_97ed3f44_101524cuda3std3__45__cpo3endE
	.align		8
        /*0028*/ 	.dword	_ZN40_INTERNAL_2cc9fdd5_4_k_cu_97ed3f44_101524cuda3std3__45__cpo6cbeginE
	.align		8
        /*0030*/ 	.dword	_ZN40_INTERNAL_2cc9fdd5_4_k_cu_97ed3f44_101524cuda3std3__45__cpo4cendE
	.align		8
        /*0038*/ 	.dword	_ZN40_INTERNAL_2cc9fdd5_4_k_cu_97ed3f44_101524cuda3std3__442_GLOBAL__N__2cc9fdd5_4_k_cu_97ed3f44_101526ignoreE
	.align		8
        /*0040*/ 	.dword	_ZN40_INTERNAL_2cc9fdd5_4_k_cu_97ed3f44_101524cuda3std3__419piecewise_constructE
	.align		8
        /*0048*/ 	.dword	_ZN40_INTERNAL_2cc9fdd5_4_k_cu_97ed3f44_101524cuda3std3__48in_placeE
	.align		8
        /*0050*/ 	.dword	_ZN40_INTERNAL_2cc9fdd5_4_k_cu_97ed3f44_101524cuda3std6ranges3__45__cpo4swapE
	.align		8
        /*0058*/ 	.dword	_ZN40_INTERNAL_2cc9fdd5_4_k_cu_97ed3f44_101524cuda3std6ranges3__45__cpo9iter_moveE
	.align		8
        /*0060*/ 	.dword	_ZN40_INTERNAL_2cc9fdd5_4_k_cu_97ed3f44_101524cute7productE
	.align		8
        /*0068*/ 	.dword	_ZN40_INTERNAL_2cc9fdd5_4_k_cu_97ed3f44_101524cute1_E
	.align		8
        /*0070*/ 	.dword	$str$25
	.align		8
        /*0078*/ 	.dword	$str$26
	.align		8
        /*0080*/ 	.dword	$str$27
	.align		8
        /*0088*/ 	.dword	$str$28


//--------------------- .text._ZN7cutlass13device_kernelINS_4gemm6kernel13GemmUniversalIN4cute5tupleIJiiiiEEENS1_10collective13CollectiveMmaINS1_35MainloopSm100TmaUmmaWarpSpecializedILi3ELi2ELi4ENS5_IJNS4_1CILi2EEENSA_ILi1EEESC_EEEEENS5_IJNSA_ILi64EEESF_NSA_ILi128EEEEEENS_10tfloat32_tENS5_IJlSC_lEEESI_SJ_NS4_8TiledMMAINS4_8MMA_AtomIJNS4_17SM100_MMA_TF32_SSISI_SI_fLi64ELi64ELNS4_4UMMA5MajorE0ELSO_0ELNSN_7ScaleInE0ELSP_0EEEEEENS4_6LayoutINS5_IJSC_SC_SC_EEENS5_IJNSA_ILi0EEESU_SU_EEEEENS5_IJNS4_10UnderscoreESX_SX_EEEEENS4_13SM90_TMA_LOADENS4_14ComposedLayoutINS4_7SwizzleILi3ELi4ELi3EEENS4_18smem_ptr_flag_bitsILi32EEENSS_INS5_IJNSA_ILi8EEENSA_ILi32EEEEEENS5_IJS17_SC_EEEEEEEvNS4_8identityENS4_23SM90_TMA_LOAD_MULTICASTES1B_vS1C_EENS_8epilogue10collective18CollectiveEpilogueINS1F_23Sm100TmaWarpSpecializedILi3ELi2ELi16ELb1ELb0EEEJSH_NS5_IJNSS_ISF_SC_EENSS_IS17_SC_EEEEESI_SJ_SI_SJ_NS1F_6fusion15FusionCallbacksIS1J_NS1N_17LinearCombinationISI_fSI_fLNS_15FloatRoundStyleE2EEESH_S1M_JEEENS4_5SM1004TMEM4LOAD26SM100_TMEM_LOAD_16dp128b8xES10_S1B_NS4_17SM75_U32x4_LDSM_NENS4_14SM90_TMA_STOREES1B_NS4_17SM90_U32x4_STSM_NENS4_39AutoVectorizingCopyWithAssumedAlignmentILi128EEEEEEvvEEEEvNT_6ParamsE --------------------------
	.section	.text._ZN7cutlass13device_kernelINS_4gemm6kernel13GemmUniversalIN4cute5tupleIJiiiiEEENS1_10collective13CollectiveMmaINS1_35MainloopSm100TmaUmmaWarpSpecializedILi3ELi2ELi4ENS5_IJNS4_1CILi2EEENSA_ILi1EEESC_EEEEENS5_IJNSA_ILi64EEESF_NSA_ILi128EEEEEENS_10tfloat32_tENS5_IJlSC_lEEESI_SJ_NS4_8TiledMMAINS4_8MMA_AtomIJNS4_17SM100_MMA_TF32_SSISI_SI_fLi64ELi64ELNS4_4UMMA5MajorE0ELSO_0ELNSN_7ScaleInE0ELSP_0EEEEEENS4_6LayoutINS5_IJSC_SC_SC_EEENS5_IJNSA_ILi0EEESU_SU_EEEEENS5_IJNS4_10UnderscoreESX_SX_EEEEENS4_13SM90_TMA_LOADENS4_14ComposedLayoutINS4_7SwizzleILi3ELi4ELi3EEENS4_18smem_ptr_flag_bitsILi32EEENSS_INS5_IJNSA_ILi8EEENSA_ILi32EEEEEENS5_IJS17_SC_EEEEEEEvNS4_8identityENS4_23SM90_TMA_LOAD_MULTICASTES1B_vS1C_EENS_8epilogue10collective18CollectiveEpilogueINS1F_23Sm100TmaWarpSpecializedILi3ELi2ELi16ELb1ELb0EEEJSH_NS5_IJNSS_ISF_SC_EENSS_IS17_SC_EEEEESI_SJ_SI_SJ_NS1F_6fusion15FusionCallbacksIS1J_NS1N_17LinearCombinationISI_fSI_fLNS_15FloatRoundStyleE2EEESH_S1M_JEEENS4_5SM1004TMEM4LOAD26SM100_TMEM_LOAD_16dp128b8xES10_S1B_NS4_17SM75_U32x4_LDSM_NENS4_14SM90_TMA_STOREES1B_NS4_17SM90_U32x4_STSM_NENS4_39AutoVectorizingCopyWithAssumedAlignmentILi128EEEEEEvvEEEEvNT_6ParamsE,"ax",@progbits
	.align	128
.text._ZN7cutlass13device_kernelINS_4gemm6kernel13GemmUniversalIN4cute5tupleIJiiiiEEENS1_10collective13CollectiveMmaINS1_35MainloopSm100TmaUmmaWarpSpecializedILi3ELi2ELi4ENS5_IJNS4_1CILi2EEENSA_ILi1EEESC_EEEEENS5_IJNSA_ILi64EEESF_NSA_ILi128EEEEEENS_10tfloat32_tENS5_IJlSC_lEEESI_SJ_NS4_8TiledMMAINS4_8MMA_AtomIJNS4_17SM100_MMA_TF32_SSISI_SI_fLi64ELi64ELNS4_4UMMA5MajorE0ELSO_0ELNSN_7ScaleInE0ELSP_0EEEEEENS4_6LayoutINS5_IJSC_SC_SC_EEENS5_IJNSA_ILi0EEESU_SU_EEEEENS5_IJNS4_10UnderscoreESX_SX_EEEEENS4_13SM90_TMA_LOADENS4_14ComposedLayoutINS4_7SwizzleILi3ELi4ELi3EEENS4_18smem_ptr_flag_bitsILi32EEENSS_INS5_IJNSA_ILi8EEENSA_ILi32EEEEEENS5_IJS17_SC_EEEEEEEvNS4_8identityENS4_23SM90_TMA_LOAD_MULTICASTES1B_vS1C_EENS_8epilogue10collective18CollectiveEpilogueINS1F_23Sm100TmaWarpSpecializedILi3ELi2ELi16ELb1ELb0EEEJSH_NS5_IJNSS_ISF_SC_EENSS_IS17_SC_EEEEESI_SJ_SI_SJ_NS1F_6fusion15FusionCallbacksIS1J_NS1N_17LinearCombinationISI_fSI_fLNS_15FloatRoundStyleE2EEESH_S1M_JEEENS4_5SM1004TMEM4LOAD26SM100_TMEM_LOAD_16dp128b8xES10_S1B_NS4_17SM75_U32x4_LDSM_NENS4_14SM90_TMA_STOREES1B_NS4_17SM90_U32x4_STSM_NENS4_39AutoVectorizingCopyWithAssumedAlignmentILi128EEEEEEvvEEEEvNT_6ParamsE:
        .type           _ZN7cutlass13device_kernelINS_4gemm6kernel13GemmUniversalIN4cute5tupleIJiiiiEEENS1_10collective13CollectiveMmaINS1_35MainloopSm100TmaUmmaWarpSpecializedILi3ELi2ELi4ENS5_IJNS4_1CILi2EEENSA_ILi1EEESC_EEEEENS5_IJNSA_ILi64EEESF_NSA_ILi128EEEEEENS_10tfloat32_tENS5_IJlSC_lEEESI_SJ_NS4_8TiledMMAINS4_8MMA_AtomIJNS4_17SM100_MMA_TF32_SSISI_SI_fLi64ELi64ELNS4_4UMMA5MajorE0ELSO_0ELNSN_7ScaleInE0ELSP_0EEEEEENS4_6LayoutINS5_IJSC_SC_SC_EEENS5_IJNSA_ILi0EEESU_SU_EEEEENS5_IJNS4_10UnderscoreESX_SX_EEEEENS4_13SM90_TMA_LOADENS4_14ComposedLayoutINS4_7SwizzleILi3ELi4ELi3EEENS4_18smem_ptr_flag_bitsILi32EEENSS_INS5_IJNSA_ILi8EEENSA_ILi32EEEEEENS5_IJS17_SC_EEEEEEEvNS4_8identityENS4_23SM90_TMA_LOAD_MULTICASTES1B_vS1C_EENS_8epilogue10collective18CollectiveEpilogueINS1F_23Sm100TmaWarpSpecializedILi3ELi2ELi16ELb1ELb0EEEJSH_NS5_IJNSS_ISF_SC_EENSS_IS17_SC_EEEEESI_SJ_SI_SJ_NS1F_6fusion15FusionCallbacksIS1J_NS1N_17LinearCombinationISI_fSI_fLNS_15FloatRoundStyleE2EEESH_S1M_JEEENS4_5SM1004TMEM4LOAD26SM100_TMEM_LOAD_16dp128b8xES10_S1B_NS4_17SM75_U32x4_LDSM_NENS4_14SM90_TMA_STOREES1B_NS4_17SM90_U32x4_STSM_NENS4_39AutoVectorizingCopyWithAssumedAlignmentILi128EEEEEEvvEEEEvNT_6ParamsE,@function
        .size           _ZN7cutlass13device_kernelINS_4gemm6kernel13GemmUniversalIN4cute5tupleIJiiiiEEENS1_10collective13CollectiveMmaINS1_35MainloopSm100TmaUmmaWarpSpecializedILi3ELi2ELi4ENS5_IJNS4_1CILi2EEENSA_ILi1EEESC_EEEEENS5_IJNSA_ILi64EEESF_NSA_ILi128EEEEEENS_10tfloat32_tENS5_IJlSC_lEEESI_SJ_NS4_8TiledMMAINS4_8MMA_AtomIJNS4_17SM100_MMA_TF32_SSISI_SI_fLi64ELi64ELNS4_4UMMA5MajorE0ELSO_0ELNSN_7ScaleInE0ELSP_0EEEEEENS4_6LayoutINS5_IJSC_SC_SC_EEENS5_IJNSA_ILi0EEESU_SU_EEEEENS5_IJNS4_10UnderscoreESX_SX_EEEEENS4_13SM90_TMA_LOADENS4_14ComposedLayoutINS4_7SwizzleILi3ELi4ELi3EEENS4_18smem_ptr_flag_bitsILi32EEENSS_INS5_IJNSA_ILi8EEENSA_ILi32EEEEEENS5_IJS17_SC_EEEEEEEvNS4_8identityENS4_23SM90_TMA_LOAD_MULTICASTES1B_vS1C_EENS_8epilogue10collective18CollectiveEpilogueINS1F_23Sm100TmaWarpSpecializedILi3ELi2ELi16ELb1ELb0EEEJSH_NS5_IJNSS_ISF_SC_EENSS_IS17_SC_EEEEESI_SJ_SI_SJ_NS1F_6fusion15FusionCallbacksIS1J_NS1N_17LinearCombinationISI_fSI_fLNS_15FloatRoundStyleE2EEESH_S1M_JEEENS4_5SM1004TMEM4LOAD26SM100_TMEM_LOAD_16dp128b8xES10_S1B_NS4_17SM75_U32x4_LDSM_NENS4_14SM90_TMA_STOREES1B_NS4_17SM90_U32x4_STSM_NENS4_39AutoVectorizingCopyWithAssumedAlignmentILi128EEEEEEvvEEEEvNT_6ParamsE,(.L_x_162 - _ZN7cutlass13device_kernelINS_4gemm6kernel13GemmUniversalIN4cute5tupleIJiiiiEEENS1_10collective13CollectiveMmaINS1_35MainloopSm100TmaUmmaWarpSpecializedILi3ELi2ELi4ENS5_IJNS4_1CILi2EEENSA_ILi1EEESC_EEEEENS5_IJNSA_ILi64EEESF_NSA_ILi128EEEEEENS_10tfloat32_tENS5_IJlSC_lEEESI_SJ_NS4_8TiledMMAINS4_8MMA_AtomIJNS4_17SM100_MMA_TF32_SSISI_SI_fLi64ELi64ELNS4_4UMMA5MajorE0ELSO_0ELNSN_7ScaleInE0ELSP_0EEEEEENS4_6LayoutINS5_IJSC_SC_SC_EEENS5_IJNSA_ILi0EEESU_SU_EEEEENS5_IJNS4_10UnderscoreESX_SX_EEEEENS4_13SM90_TMA_LOADENS4_14ComposedLayoutINS4_7SwizzleILi3ELi4ELi3EEENS4_18smem_ptr_flag_bitsILi32EEENSS_INS5_IJNSA_ILi8EEENSA_ILi32EEEEEENS5_IJS17_SC_EEEEEEEvNS4_8identityENS4_23SM90_TMA_LOAD_MULTICASTES1B_vS1C_EENS_8epilogue10collective18CollectiveEpilogueINS1F_23Sm100TmaWarpSpecializedILi3ELi2ELi16ELb1ELb0EEEJSH_NS5_IJNSS_ISF_SC_EENSS_IS17_SC_EEEEESI_SJ_SI_SJ_NS1F_6fusion15FusionCallbacksIS1J_NS1N_17LinearCombinationISI_fSI_fLNS_15FloatRoundStyleE2EEESH_S1M_JEEENS4_5SM1004TMEM4LOAD26SM100_TMEM_LOAD_16dp128b8xES10_S1B_NS4_17SM75_U32x4_LDSM_NENS4_14SM90_TMA_STOREES1B_NS4_17SM90_U32x4_STSM_NENS4_39AutoVectorizingCopyWithAssumedAlignmentILi128EEEEEEvvEEEEvNT_6ParamsE)
        .other          _ZN7cutlass13device_kernelINS_4gemm6kernel13GemmUniversalIN4cute5tupleIJiiiiEEENS1_10collective13CollectiveMmaINS1_35MainloopSm100TmaUmmaWarpSpecializedILi3ELi2ELi4ENS5_IJNS4_1CILi2EEENSA_ILi1EEESC_EEEEENS5_IJNSA_ILi64EEESF_NSA_ILi128EEEEEENS_10tfloat32_tENS5_IJlSC_lEEESI_SJ_NS4_8TiledMMAINS4_8MMA_AtomIJNS4_17SM100_MMA_TF32_SSISI_SI_fLi64ELi64ELNS4_4UMMA5MajorE0ELSO_0ELNSN_7ScaleInE0ELSP_0EEEEEENS4_6LayoutINS5_IJSC_SC_SC_EEENS5_IJNSA_ILi0EEESU_SU_EEEEENS5_IJNS4_10UnderscoreESX_SX_EEEEENS4_13SM90_TMA_LOADENS4_14ComposedLayoutINS4_7SwizzleILi3ELi4ELi3EEENS4_18smem_ptr_flag_bitsILi32EEENSS_INS5_IJNSA_ILi8EEENSA_ILi32EEEEEENS5_IJS17_SC_EEEEEEEvNS4_8identityENS4_23SM90_TMA_LOAD_MULTICASTES1B_vS1C_EENS_8epilogue10collective18CollectiveEpilogueINS1F_23Sm100TmaWarpSpecializedILi3ELi2ELi16ELb1ELb0EEEJSH_NS5_IJNSS_ISF_SC_EENSS_IS17_SC_EEEEESI_SJ_SI_SJ_NS1F_6fusion15FusionCallbacksIS1J_NS1N_17LinearCombinationISI_fSI_fLNS_15FloatRoundStyleE2EEESH_S1M_JEEENS4_5SM1004TMEM4LOAD26SM100_TMEM_LOAD_16dp128b8xES10_S1B_NS4_17SM75_U32x4_LDSM_NENS4_14SM90_TMA_STOREES1B_NS4_17SM90_U32x4_STSM_NENS4_39AutoVectorizingCopyWithAssumedAlignmentILi128EEEEEEvvEEEEvNT_6ParamsE,@"STO_CUDA_ENTRY STV_DEFAULT"
_ZN7cutlass13device_kernelINS_4gemm6kernel13GemmUniversalIN4cute5tupleIJiiiiEEENS1_10collective13CollectiveMmaINS1_35MainloopSm100TmaUmmaWarpSpecializedILi3ELi2ELi4ENS5_IJNS4_1CILi2EEENSA_ILi1EEESC_EEEEENS5_IJNSA_ILi64EEESF_NSA_ILi128EEEEEENS_10tfloat32_tENS5_IJlSC_lEEESI_SJ_NS4_8TiledMMAINS4_8MMA_AtomIJNS4_17SM100_MMA_TF32_SSISI_SI_fLi64ELi64ELNS4_4UMMA5MajorE0ELSO_0ELNSN_7ScaleInE0ELSP_0EEEEEENS4_6LayoutINS5_IJSC_SC_SC_EEENS5_IJNSA_ILi0EEESU_SU_EEEEENS5_IJNS4_10UnderscoreESX_SX_EEEEENS4_13SM90_TMA_LOADENS4_14ComposedLayoutINS4_7SwizzleILi3ELi4ELi3EEENS4_18smem_ptr_flag_bitsILi32EEENSS_INS5_IJNSA_ILi8EEENSA_ILi32EEEEEENS5_IJS17_SC_EEEEEEEvNS4_8identityENS4_23SM90_TMA_LOAD_MULTICASTES1B_vS1C_EENS_8epilogue10collective18CollectiveEpilogueINS1F_23Sm100TmaWarpSpecializedILi3ELi2ELi16ELb1ELb0EEEJSH_NS5_IJNSS_ISF_SC_EENSS_IS17_SC_EEEEESI_SJ_SI_SJ_NS1F_6fusion15FusionCallbacksIS1J_NS1N_17LinearCombinationISI_fSI_fLNS_15FloatRoundStyleE2EEESH_S1M_JEEENS4_5SM1004TMEM4LOAD26SM100_TMEM_LOAD_16dp128b8xES10_S1B_NS4_17SM75_U32x4_LDSM_NENS4_14SM90_TMA_STOREES1B_NS4_17SM90_U32x4_STSM_NENS4_39AutoVectorizingCopyWithAssumedAlignmentILi128EEEEEEvvEEEEvNT_6ParamsE:
[----:B------:R-:W1:Y:S01]  /*0000*/  LDC R1, c[0x0][0x37c] ;  /* 0x0000df00ff017b82 */ /* 0x000e620000000800 */
[----:B------:R-:W2:Y:S01]  /*0010*/  S2R R64, SR_TID.X ;  /* 0x0000000000407919 */ /* 0x000ea20000002100 */
[----:B------:R-:W3:Y:S01]  /*0020*/  LDCU.64 UR8, c[0x0][0x890] ;  /* 0x00011200ff0877ac */ /* 0x000ee20008000a00 */
[----:B------:R-:W-:Y:S02]  /*0030*/  PRMT R53, RZ, 0x7610, R53 ;  /* 0x00007610ff357816 */ /* 0x000fe40000000035 */
[----:B------:R-:W-:Y:S01]  /*0040*/  ELECT P4, URZ, PT ;  /* 0x0000000000ff782f */ /* 0x000fe20003880000 */
[----:B---3--:R-:W-:-:S04]  /*0050*/  UISETP.NE.U32.AND UP0, UPT, UR8, URZ, UPT ;  /* 0x000000ff0800728c */ /* 0x008fc8000bf05070 */
[----:B------:R-:W-:Y:S01]  /*0060*/  UISETP.NE.AND.EX UP0, UPT, UR9, URZ, UPT, UP0 ;  /* 0x000000ff0900728c */ /* 0x000fe2000bf05300 */
[----:B--2---:R-:W-:-:S05]  /*0070*/  SHF.R.U32.HI R54, RZ, 0x5, R64 ;  /* 0x00000005ff367819 */ /* 0x004fca0000011640 */
[----:B------:R-:W2:Y:S02]  /*0080*/  SHFL.IDX PT, R0, R54, RZ, 0x1f ;  /* 0x00001fff36007589 */ /* 0x000ea400000e0000 */
[----:B--2---:R-:W-:Y:S01]  /*0090*/  R2UR UR18, R0 ;  /* 0x00000000001272ca */ /* 0x004fe200000e0000 */
[----:B-1----:R-:W-:-:S14]  /*00a0*/  BRA.U UP0, `(.L_x_0) ;  /* 0x0000000100307547 */ /* 0x002fdc000b800000 */
[----:B------:R-:W1:Y:S02]  /*00b0*/  LDCU.64 UR4, c[0x0][0x888] ;  /* 0x00011100ff0477ac */ /* 0x000e640008000a00 */
[----:B-1----:R-:W-:-:S04]  /*00c0*/  UISETP.NE.U32.AND UP0, UPT, UR4, URZ, UPT ;  /* 0x000000ff0400728c */ /* 0x002fc8000bf05070 */
[----:B------:R-:W-:-:S09]  /*00d0*/  UISETP.NE.AND.EX UP0, UPT, UR5, URZ, UPT, UP0 ;  /* 0x000000ff0500728c */ /* 0x000fd2000bf05300 */
[----:B------:R-:W-:Y:S05]  /*00e0*/  BRA.U !UP0, `(.L_x_1) ;  /* 0x0000000108147547 */ /* 0x000fea000b800000 */
[----:B------:R-:W1:Y:S01]  /*00f0*/  LDC.64 R26, c[0x0][0x888] ;  /* 0x00022200ff1a7b82 */ /* 0x000e620000000a00 */
[----:B------:R-:W1:Y:S02]  /*0100*/  LDCU.64 UR4, c[0x0][0x358] ;  /* 0x00006b00ff0477ac */ /* 0x000e640008000a00 */
[----:B-1----:R1:W5:Y:S01]  /*0110*/  LDG.E R26, desc[UR4][R26.64] ;  /* 0x000000041a1a7981 */ /* 0x002362000c1e1900 */
[----:B------:R-:W-:Y:S01]  /*0120*/  HFMA2 R53, -RZ, RZ, 0, 5.9604644775390625e-08 ;  /* 0x00000001ff357431 */ /* 0x000fe200000001ff */
[----:B------:R-:W-:Y:S05]  /*0130*/  BRA `(.L_x_0) ;  /* 0x00000000000c7947 */ /* 0x000fea0003800000 */
.L_x_1:
[----:B------:R-:W1:Y:S01]  /*0140*/  LDCU UR4, c[0x0][0x880] ;  /* 0x00011000ff0477ac */ /* 0x000e620008000800 */
[----:B------:R-:W-:Y:S01]  /*0150*/  HFMA2 R53, -RZ, RZ, 0, 5.9604644775390625e-08 ;  /* 0x00000001ff357431 */ /* 0x000fe200000001ff */
[----:B-1----:R-:W-:-:S07]  /*0160*/  MOV R26, UR4 ;  /* 0x00000004001a7c02 */ /* 0x002fce0008000f00 */
.L_x_0:
[----:B------:R-:W2:Y:S02]  /*0170*/  LDCU.64 UR4, c[0x0][0x8b0] ;  /* 0x00011600ff0477ac */ /* 0x000ea40008000a00 */
[----:B--2---:R-:W-:-:S04]  /*0180*/  UISETP.NE.U32.AND UP0, UPT, UR4, URZ, UPT ;  /* 0x000000ff0400728c */ /* 0x004fc8000bf05070 */
[----:B------:R-:W-:-:S09]  /*0190*/  UISETP.NE.AND.EX UP0, UPT, UR5, URZ, UPT, UP0 ;  /* 0x000000ff0500728c */ /* 0x000fd2000bf05300 */
[----:B------:R-:W-:Y:S05]  /*01a0*/  BRA.U UP0, `(.L_x_2) ;  /* 0x0000000100287547 */ /* 0x000fea000b800000 */
[----:B------:R-:W2:Y:S02]  /*01b0*/  LDCU.64 UR4, c[0x0][0x8a8] ;  /* 0x00011500ff0477ac */ /* 0x000ea40008000a00 */
[----:B--2---:R-:W-:-:S04]  /*01c0*/  UISETP.NE.U32.AND UP0, UPT, UR4, URZ, UPT ;  /* 0x000000ff0400728c */ /* 0x004fc8000bf05070 */
[----:B------:R-:W-:-:S09]  /*01d0*/  UISETP.NE.AND.EX UP0, UPT, UR5, URZ, UPT, UP0 ;  /* 0x000000ff0500728c */ /* 0x000fd2000bf05300 */
[----:B------:R-:W-:Y:S05]  /*01e0*/  BRA.U !UP0, `(.L_x_3) ;  /* 0x0000000108107547 */ /* 0x000fea000b800000 */
[----:B------:R-:W2:Y:S01]  /*01f0*/  LDC.64 R24, c[0x0][0x8a8] ;  /* 0x00022a00ff187b82 */ /* 0x000ea20000000a00 */
[----:B------:R-:W2:Y:S02]  /*0200*/  LDCU.64 UR4, c[0x0][0x358] ;  /* 0x00006b00ff0477ac */ /* 0x000ea40008000a00 */
[----:B--2---:R2:W5:Y:S01]  /*0210*/  LDG.E R24, desc[UR4][R24.64] ;  /* 0x0000000418187981 */ /* 0x004562000c1e1900 */
[----:B------:R-:W-:Y:S05]  /*0220*/  BRA `(.L_x_2) ;  /* 0x0000000000087947 */ /* 0x000fea0003800000 */
.L_x_3:
[----:B------:R-:W2:Y:S02]  /*0230*/  LDCU UR4, c[0x0][0x8a0] ;  /* 0x00011400ff0477ac */ /* 0x000ea40008000800 */
[----:B--2---:R-:W-:Y:S02]  /*0240*/  MOV R24, UR4 ;  /* 0x0000000400187c02 */ /* 0x004fe40008000f00 */
.L_x_2:
[----:B------:R-:W-:Y:S01]  /*0250*/  IMAD.U32 R0, RZ, RZ, UR18 ;  /* 0x00000012ff007e24 */ /* 0x000fe2000f8e00ff */
[----:B------:R-:W-:Y:S04]  /*0260*/  BSSY.RECONVERGENT B0, `(.L_x_4) ;  /* 0x000000c000007945 */ /* 0x000fe80003800200 */
[C---:B------:R-:W-:Y:S02]  /*0270*/  ISETP.NE.OR P1, PT, R0.reuse, 0x1, !P4 ;  /* 0x000000010000780c */ /* 0x040fe40006725670 */
[----:B------:R-:W-:-:S11]  /*0280*/  ISETP.NE.OR P0, PT, R0, 0x3, !P4 ;  /* 0x000000030000780c */ /* 0x000fd60006705670 */
[----:B------:R-:W-:Y:S05]  /*0290*/  @P1 BRA `(.L_x_5) ;  /* 0x0000000000201947 */ /* 0x000fea0003800000 */
[----:B------:R-:W3:Y:S02]  /*02a0*/  LDCU.64 UR4, c[0x0][0x348] ;  /* 0x00006900ff0477ac */ /* 0x000ee40008000a00 */
[----:B---3--:R-:W-:Y:S02]  /*02b0*/  UIADD3 UR6, UP1, UPT, UR4, 0x80, URZ ;  /* 0x0000008004067890 */ /* 0x008fe4000ff3e0ff */
[----:B------:R-:W-:Y:S02]  /*02c0*/  UIADD3 UR4, UP0, UPT, UR4, 0x180, URZ ;  /* 0x0000018004047890 */ /* 0x000fe4000ff1e0ff */
[----:B------:R-:W-:Y:S02]  /*02d0*/  UIADD3.X UR7, UPT, UPT, URZ, UR5, URZ, UP1, !UPT ;  /* 0x00000005ff077290 */ /* 0x000fe40008ffe4ff */
[----:B------:R-:W-:-:S07]  /*02e0*/  UIADD3.X UR5, UPT, UPT, URZ, UR5, URZ, UP0, !UPT ;  /* 0x00000005ff057290 */ /* 0x000fce00087fe4ff */
[----:B------:R3:W-:Y:S02]  /*02f0*/  UTMACCTL.PF [UR6] ;  /* 0x00000000060079b9 */ /* 0x0007e40008040000 */
[----:B------:R3:W-:Y:S02]  /*0300*/  UTMACCTL.PF [UR4] ;  /* 0x00000000040079b9 */ /* 0x0007e40008040000 */
[----:B---3--:R-:W-:Y:S01]  /*0310*/  NOP ;  /* 0x0000000000007918 */ /* 0x008fe20000000000 */
.L_x_5:
[----:B------:R-:W-:Y:S05]  /*0320*/  BSYNC.RECONVERGENT B0 ;  /* 0x0000000000007941 */ /* 0x000fea0003800200 */
.L_x_4:
[----:B------:R-:W-:Y:S04]  /*0330*/  BSSY.RECONVERGENT B0, `(.L_x_6) ;  /* 0x000000a000007945 */ /* 0x000fe80003800200 */
        /* <DEDUP_REMOVED lines=9> */
.L_x_7:
[----:B------:R-:W-:Y:S05]  /*03d0*/  BSYNC.RECONVERGENT B0 ;  /* 0x0000000000007941 */ /* 0x000fea0003800200 */
.L_x_6:
[----:B------:R-:W3:Y:S01]  /*03e0*/  LDCU.64 UR4, c[0x0][0x888] ;  /* 0x00011100ff0477ac */ /* 0x000ee20008000a00 */
[----:B------:R-:W-:Y:S02]  /*03f0*/  UISETP.EQ.U32.AND UP2, UPT, UR8, URZ, UPT ;  /* 0x000000ff0800728c */ /* 0x000fe4000bf42070 */
[----:B------:R-:W-:Y:S02]  /*0400*/  UPLOP3.LUT UP3, UPT, UPT, UPT, UPT, 0x80, 0x8 ;  /* 0x000000000008789c */ /* 0x000fe40003f6f070 */
[----:B---3--:R-:W-:-:S04]  /*0410*/  UISETP.NE.U32.AND UP0, UPT, UR4, URZ, UPT ;  /* 0x000000ff0400728c */ /* 0x008fc8000bf05070 */
[----:B------:R-:W-:-:S04]  /*0420*/  UISETP.NE.AND.EX UP1, UPT, UR5, URZ, UPT, UP0 ;  /* 0x000000ff0500728c */ /* 0x000fc8000bf25300 */
[----:B------:R-:W-:-:S04]  /*0430*/  UISETP.EQ.OR.EX UP4, UPT, UR9, URZ, !UP1, UP2 ;  /* 0x000000ff0900728c */ /* 0x000fc8000cf82720 */
[----:B------:R-:W-:-:S06]  /*0440*/  UP2UR UR4, UPR, URZ, 0x10 ;  /* 0x00000010ff047883 */ /* 0x000fcc0008000000 */
[----:B------:R-:W-:Y:S01]  /*0450*/  MOV R57, UR4 ;  /* 0x0000000400397c02 */ /* 0x000fe20008000f00 */
[----:B------:R-:W-:Y:S06]  /*0460*/  BRA.U !UP4, `(.L_x_8) ;  /* 0x000000010c207547 */ /* 0x000fec000b800000 */
[----:B------:R-:W-:Y:S01]  /*0470*/  UISETP.NE.U32.AND UP2, UPT, UR8, URZ, UPT ;  /* 0x000000ff0800728c */ /* 0x000fe2000bf45070 */
[----:B-----5:R-:W-:Y:S01]  /*0480*/  FSETP.NEU.AND P0, PT, R26, RZ, PT ;  /* 0x000000ff1a00720b */ /* 0x020fe20003f0d000 */
[----:B------:R-:W-:Y:S02]  /*0490*/  USEL UR4, URZ, 0xffffffff, UP1 ;  /* 0xffffffffff047887 */ /* 0x000fe40008800000 */
[----:B------:R-:W-:-:S10]  /*04a0*/  UISETP.NE.AND.EX UP2, UPT, UR9, URZ, UPT, UP2 ;  /* 0x000000ff0900728c */ /* 0x000fd4000bf45320 */
[----:B------:R-:W-:Y:S01]  /*04b0*/  VOTEU.ANY UP0, P0 ;  /* 0x0000000000ff7886 */ /* 0x000fe20000000100 */
[----:B------:R-:W-:-:S04]  /*04c0*/  @!UP2 USEL UR4, URZ, 0xffffffff, UP0 ;  /* 0xffffffffff04a887 */ /* 0x000fc80008000000 */
[----:B------:R-:W-:-:S04]  /*04d0*/  ULOP3.LUT UR4, UR4, 0x1, URZ, 0xc0, !UPT ;  /* 0x0000000104047892 */ /* 0x000fc8000f8ec0ff */
[----:B------:R-:W-:-:S11]  /*04e0*/  UISETP.NE.U32.AND UP3, UPT, UR4, 0x1, UPT ;  /* 0x000000010400788c */ /* 0x000fd6000bf65070 */
.L_x_8:
[----:B------:R-:W3:Y:S01]  /*04f0*/  SHFL.IDX PT, R2, R54, RZ, 0x1f ;  /* 0x00001fff36027589 */ /* 0x000ee200000e0000 */
[----:B------:R-:W-:Y:S01]  /*0500*/  UISETP.NE.AND UP5, UPT, UR18, 0x2, UPT ;  /* 0x000000021200788c */ /* 0x000fe2000bfa5270 */
[----:B---3--:R-:W-:-:S13]  /*0510*/  ISETP.NE.AND P0, PT, R2, RZ, PT ;  /* 0x000000ff0200720c */ /* 0x008fda0003f05270 */
[----:B------:R-:W-:Y:S05]  /*0520*/  @P0 BRA `(.L_x_9) ;  /* 0x0000000000500947 */ /* 0x000fea0003800000 */
[----:B------:R-:W3:Y:S01]  /*0530*/  S2UR UR4, SR_CgaCtaId ;  /* 0x00000000000479c3 */ /* 0x000ee20000008800 */
[----:B------:R-:W-:Y:S01]  /*0540*/  UMOV UR5, 0x400 ;  /* 0x0000040000057882 */ /* 0x000fe20000000000 */
[----:B------:R-:W-:Y:S01]  /*0550*/  UMOV UR8, 0x1 ;  /* 0x0000000100087882 */ /* 0x000fe20000000000 */
[----:B------:R-:W-:Y:S01]  /*0560*/  UMOV UR6, 0x2 ;  /* 0x0000000200067882 */ /* 0x000fe20000000000 */
[----:B------:R-:W-:-:S04]  /*0570*/  UIADD3 UR8, UPT, UPT, -UR8, 0x100000, URZ ;  /* 0x0010000008087890 */ /* 0x000fc8000fffe1ff */
[----:B------:R-:W-:Y:S02]  /*0580*/  USHF.L.U32 UR9, UR8, 0xb, URZ ;  /* 0x0000000b08097899 */ /* 0x000fe400080006ff */
[----:B------:R-:W-:Y:S02]  /*0590*/  USHF.L.U32 UR8, UR8, 0x1, URZ ;  /* 0x0000000108087899 */ /* 0x000fe400080006ff */
[----:B------:R-:W-:-:S04]  /*05a0*/  UIADD3 UR6, UPT, UPT, -UR6, 0x100000, URZ ;  /* 0x0010000006067890 */ /* 0x000fc8000fffe1ff */
[----:B------:R-:W-:Y:S02]  /*05b0*/  USHF.L.U32 UR7, UR6, 0xb, URZ ;  /* 0x0000000b06077899 */ /* 0x000fe400080006ff */
[----:B------:R-:W-:Y:S01]  /*05c0*/  USHF.L.U32 UR6, UR6, 0x1, URZ ;  /* 0x0000000106067899 */ /* 0x000fe200080006ff */
[----:B------:R-:W-:Y:S01]  /*05d0*/  ELECT P0, URZ, PT ;  /* 0x0000000000ff782f */ /* 0x000fe20003800000 */
[----:B---3--:R-:W-:Y:S01]  /*05e0*/  ULEA UR4, UR4, UR5, 0x18 ;  /* 0x0000000504047291 */ /* 0x008fe2000f8ec0ff */
[----:B------:R-:W3:Y:S11]  /*05f0*/  FENCE.VIEW.ASYNC.S ;  /* 0x00000000000073c6 */ /* 0x000ef60000000000 */
[----:B---3--:R3:W4:Y:S01]  /*0600*/  SYNCS.EXCH.64 URZ, [UR4], UR8 ;  /* 0x0000000804ff75b2 */ /* 0x0087220008000100 */
[----:B------:R3:W1:Y:S01]  /*0610*/  SYNCS.EXCH.64 URZ, [UR4+0x18], UR6 ;  /* 0x0000180604ff75b2 */ /* 0x0006620008000100 */
[----:B------:R3:W1:Y:S01]  /*0620*/  SYNCS.EXCH.64 URZ, [UR4+0x8], UR8 ;  /* 0x0000080804ff75b2 */ /* 0x0006620008000100 */
[----:B------:R3:W1:Y:S01]  /*0630*/  SYNCS.EXCH.64 URZ, [UR4+0x20], UR6 ;  /* 0x0000200604ff75b2 */ /* 0x0006620008000100 */
[----:B------:R3:W1:Y:S01]  /*0640*/  SYNCS.EXCH.64 URZ, [UR4+0x10], UR8 ;  /* 0x0000100804ff75b2 */ /* 0x0006620008000100 */
[----:B------:R3:W1:Y:S01]  /*0650*/  SYNCS.EXCH.64 URZ, [UR4+0x28], UR6 ;  /* 0x0000280604ff75b2 */ /* 0x0006620008000100 */
[----:B------:R-:W-:Y:S01]  /*0660*/  NOP ;  /* 0x0000000000007918 */ /* 0x000fe20000000000 */
.L_x_9:
[----:B------:R-:W2:Y:S01]  /*0670*/  SHFL.IDX PT, R2, R54, RZ, 0x1f ;  /* 0x00001fff36027589 */ /* 0x000ea200000e0000 */
[----:B------:R-:W-:Y:S01]  /*0680*/  NOP ;  /* 0x0000000000007918 */ /* 0x000fe20000000000 */
[----:B--2---:R-:W-:-:S13]  /*0690*/  ISETP.NE.AND P0, PT, R2, 0x1, PT ;  /* 0x000000010200780c */ /* 0x004fda0003f05270 */
[----:B------:R-:W-:Y:S05]  /*06a0*/  @P0 BRA `(.L_x_10) ;  /* 0x0000000000500947 */ /* 0x000fea0003800000 */
[----:B---3--:R-:W2:Y:S01]  /*06b0*/  S2UR UR4, SR_CgaCtaId ;  /* 0x00000000000479c3 */ /* 0x008ea20000008800 */
        /* <DEDUP_REMOVED lines=10> */
[----:B--2---:R-:W-:Y:S01]  /*0760*/  ULEA UR4, UR4, UR5, 0x18 ;  /* 0x0000000504047291 */ /* 0x004fe2000f8ec0ff */
[----:B------:R-:W2:Y:S11]  /*0770*/  FENCE.VIEW.ASYNC.S ;  /* 0x00000000000073c6 */ /* 0x000eb60000000000 */
[----:B--2---:R2:W3:Y:S01]  /*0780*/  SYNCS.EXCH.64 URZ, [UR4+0x30], UR8 ;  /* 0x0000300804ff75b2 */ /* 0x0044e20008000100 */
[----:B------:R2:W1:Y:S01]  /*0790*/  SYNCS.EXCH.64 URZ, [UR4+0x48], UR6 ;  /* 0x0000480604ff75b2 */ /* 0x0004620008000100 */
[----:B------:R2:W1:Y:S01]  /*07a0*/  SYNCS.EXCH.64 URZ, [UR4+0x38], UR8 ;  /* 0x0000380804ff75b2 */ /* 0x0004620008000100 */
[----:B------:R2:W1:Y:S01]  /*07b0*/  SYNCS.EXCH.64 URZ, [UR4+0x50], UR6 ;  /* 0x0000500604ff75b2 */ /* 0x0004620008000100 */
[----:B------:R2:W1:Y:S01]  /*07c0*/  SYNCS.EXCH.64 URZ, [UR4+0x40], UR8 ;  /* 0x0000400804ff75b2 */ /* 0x0004620008000100 */
[----:B------:R2:W1:Y:S01]  /*07d0*/  SYNCS.EXCH.64 URZ, [UR4+0x58], UR6 ;  /* 0x0000580604ff75b2 */ /* 0x0004620008000100 */
[----:B------:R-:W-:Y:S01]  /*07e0*/  NOP ;  /* 0x0000000000007918 */ /* 0x000fe20000000000 */
.L_x_10:
[----:B------:R-:W4:Y:S01]  /*07f0*/  SHFL.IDX PT, R2, R54, RZ, 0x1f ;  /* 0x00001fff36027589 */ /* 0x000f2200000e0000 */
[----:B------:R-:W-:Y:S01]  /*0800*/  NOP ;  /* 0x0000000000007918 */ /* 0x000fe20000000000 */
[----:B----4-:R-:W-:-:S13]  /*0810*/  ISETP.NE.AND P0, PT, R2, 0x3, PT ;  /* 0x000000030200780c */ /* 0x010fda0003f05270 */
[----:B------:R-:W-:Y:S05]  /*0820*/  @P0 BRA `(.L_x_11) ;  /* 0x0000000000300947 */ /* 0x000fea0003800000 */
[----:B--23--:R-:W2:Y:S01]  /*0830*/  S2UR UR4, SR_CgaCtaId ;  /* 0x00000000000479c3 */ /* 0x00cea20000008800 */
[----:B------:R-:W-:Y:S01]  /*0840*/  UMOV UR6, 0x400 ;  /* 0x0000040000067882 */ /* 0x000fe20000000000 */
[----:B------:R-:W-:Y:S01]  /*0850*/  UMOV UR5, 0x20 ;  /* 0x0000002000057882 */ /* 0x000fe20000000000 */
[----:B------:R-:W-:Y:S01]  /*0860*/  ELECT P0, URZ, PT ;  /* 0x0000000000ff782f */ /* 0x000fe20003800000 */
[----:B--2---:R-:W-:Y:S02]  /*0870*/  ULEA UR6, UR4, UR6, 0x18 ;  /* 0x0000000604067291 */ /* 0x004fe4000f8ec0ff */
[----:B------:R-:W-:-:S04]  /*0880*/  UIADD3 UR4, UPT, UPT, -UR5, 0x100000, URZ ;  /* 0x0010000005047890 */ /* 0x000fc8000fffe1ff */
[----:B------:R-:W-:Y:S02]  /*0890*/  USHF.L.U32 UR5, UR4, 0xb, URZ ;  /* 0x0000000b04057899 */ /* 0x000fe400080006ff */
[----:B------:R-:W-:Y:S01]  /*08a0*/  USHF.L.U32 UR4, UR4, 0x1, URZ ;  /* 0x0000000104047899 */ /* 0x000fe200080006ff */
[----:B------:R-:W2:Y:S11]  /*08b0*/  FENCE.VIEW.ASYNC.S ;  /* 0x00000000000073c6 */ /* 0x000eb60000000000 */
[----:B--2---:R4:W2:Y:S01]  /*08c0*/  SYNCS.EXCH.64 URZ, [UR6+0x60], UR4 ;  /* 0x0000600406ff75b2 */ /* 0x0048a20008000100 */
[----:B------:R4:W3:Y:S02]  /*08d0*/  SYNCS.EXCH.64 URZ, [UR6+0x68], UR4 ;  /* 0x0000680406ff75b2 */ /* 0x0008e40008000100 */
[----:B----4-:R-:W-:Y:S01]  /*08e0*/  NOP ;  /* 0x0000000000007918 */ /* 0x010fe20000000000 */
.L_x_11:
[----:B------:R-:W4:Y:S01]  /*08f0*/  SHFL.IDX PT, R2, R54, RZ, 0x1f ;  /* 0x00001fff36027589 */ /* 0x000f2200000e0000 */
[----:B------:R-:W-:Y:S01]  /*0900*/  NOP ;  /* 0x0000000000007918 */ /* 0x000fe20000000000 */
[----:B----4-:R-:W-:-:S13]  /*0910*/  ISETP.NE.AND P0, PT, R2, 0x4, PT ;  /* 0x000000040200780c */ /* 0x010fda0003f05270 */
[----:B------:R-:W-:Y:S05]  /*0920*/  @P0 BRA `(.L_x_12) ;  /* 0x00000000004c0947 */ /* 0x000fea0003800000 */
[----:B--23--:R-:W2:Y:S01]  /*0930*/  S2UR UR6, SR_CgaCtaId ;  /* 0x00000000000679c3 */ /* 0x00cea20000008800 */
[----:B------:R-:W-:Y:S01]  /*0940*/  UMOV UR4, 0x1e0 ;  /* 0x000001e000047882 */ /* 0x000fe20000000000 */
[----:B------:R-:W-:Y:S01]  /*0950*/  UMOV UR5, 0x400 ;  /* 0x0000040000057882 */ /* 0x000fe20000000000 */
[----:B------:R-:W-:Y:S01]  /*0960*/  USEL UR4, UR4, 0x1a0, UP3 ;  /* 0x000001a004047887 */ /* 0x000fe20009800000 */
[----:B------:R-:W-:Y:S01]  /*0970*/  UMOV UR8, 0x1 ;  /* 0x0000000100087882 */ /* 0x000fe20000000000 */
[----:B------:R-:W-:Y:S01]  /*0980*/  ELECT P0, URZ, PT ;  /* 0x0000000000ff782f */ /* 0x000fe20003800000 */
[----:B------:R-:W-:-:S04]  /*0990*/  UIADD3 UR8, UPT, UPT, -UR8, 0x100000, URZ ;  /* 0x0010000008087890 */ /* 0x000fc8000fffe1ff */
[----:B------:R-:W-:Y:S02]  /*09a0*/  USHF.L.U32 UR9, UR8, 0xb, URZ ;  /* 0x0000000b08097899 */ /* 0x000fe400080006ff */
[----:B------:R-:W-:Y:S02]  /*09b0*/  USHF.L.U32 UR8, UR8, 0x1, URZ ;  /* 0x0000000108087899 */ /* 0x000fe400080006ff */
[----:B--2---:R-:W-:Y:S02]  /*09c0*/  ULEA UR6, UR6, UR5, 0x18 ;  /* 0x0000000506067291 */ /* 0x004fe4000f8ec0ff */
[----:B------:R-:W-:-:S04]  /*09d0*/  UIADD3 UR4, UPT, UPT, -UR4, 0x100000, URZ ;  /* 0x0010000004047890 */ /* 0x000fc8000fffe1ff */
[----:B------:R-:W-:Y:S02]  /*09e0*/  USHF.L.U32 UR5, UR4, 0xb, URZ ;  /* 0x0000000b04057899 */ /* 0x000fe400080006ff */
[----:B------:R-:W-:Y:S01]  /*09f0*/  USHF.L.U32 UR4, UR4, 0x1, URZ ;  /* 0x0000000104047899 */ /* 0x000fe200080006ff */
[----:B------:R-:W2:Y:S03]  /*0a00*/  FENCE.VIEW.ASYNC.S ;  /* 0x00000000000073c6 */ /* 0x000ea60000000000 */
[----:B--2---:R4:W2:Y:S08]  /*0a10*/  SYNCS.EXCH.64 URZ, [UR6+0x70], UR8 ;  /* 0x0000700806ff75b2 */ /* 0x0048b00008000100 */
[----:B------:R4:W3:Y:S01]  /*0a20*/  SYNCS.EXCH.64 URZ, [UR6+0x80], UR4 ;  /* 0x0000800406ff75b2 */ /* 0x0008e20008000100 */
[----:B------:R4:W1:Y:S01]  /*0a30*/  SYNCS.EXCH.64 URZ, [UR6+0x78], UR8 ;  /* 0x0000780806ff75b2 */ /* 0x0008620008000100 */
[----:B------:R4:W1:Y:S02]  /*0a40*/  SYNCS.EXCH.64 URZ, [UR6+0x88], UR4 ;  /* 0x0000880406ff75b2 */ /* 0x0008640008000100 */
[----:B----4-:R-:W-:Y:S01]  /*0a50*/  NOP ;  /* 0x0000000000007918 */ /* 0x010fe20000000000 */
.L_x_12:
[----:B------:R-:W4:Y:S01]  /*0a60*/  SHFL.IDX PT, R2, R54, RZ, 0x1f ;  /* 0x00001fff36027589 */ /* 0x000f2200000e0000 */
[----:B------:R-:W-:Y:S01]  /*0a70*/  NOP ;  /* 0x0000000000007918 */ /* 0x000fe20000000000 */
[----:B----4-:R-:W-:-:S13]  /*0a80*/  ISETP.NE.AND P0, PT, R2, 0x5, PT ;  /* 0x000000050200780c */ /* 0x010fda0003f05270 */
[----:B------:R-:W-:Y:S05]  /*0a90*/  @P0 BRA `(.L_x_13) ;  /* 0x0000000000580947 */ /* 0x000fea0003800000 */
[----:B--23--:R-:W2:Y:S01]  /*0aa0*/  S2UR UR4, SR_CgaCtaId ;  /* 0x00000000000479c3 */ /* 0x00cea20000008800 */
        /* <DEDUP_REMOVED lines=12> */
[----:B--2---:R4:W2:Y:S01]  /*0b70*/  SYNCS.EXCH.64 URZ, [UR4+0x90], UR8 ;  /* 0x0000900804ff75b2 */ /* 0x0048a20008000100 */
[----:B------:R4:W3:Y:S01]  /*0b80*/  SYNCS.EXCH.64 URZ, [UR4+0xb0], UR6 ;  /* 0x0000b00604ff75b2 */ /* 0x0008e20008000100 */
[----:B------:R4:W1:Y:S01]  /*0b90*/  SYNCS.EXCH.64 URZ, [UR4+0x98], UR8 ;  /* 0x0000980804ff75b2 */ /* 0x0008620008000100 */
[----:B------:R4:W1:Y:S01]  /*0ba0*/  SYNCS.EXCH.64 URZ, [UR4+0xb8], UR6 ;  /* 0x0000b80604ff75b2 */ /* 0x0008620008000100 */
[----:B------:R4:W1:Y:S01]  /*0bb0*/  SYNCS.EXCH.64 URZ, [UR4+0xa0], UR8 ;  /* 0x0000a00804ff75b2 */ /* 0x0008620008000100 */
[----:B------:R4:W1:Y:S01]  /*0bc0*/  SYNCS.EXCH.64 URZ, [UR4+0xc0], UR6 ;  /* 0x0000c00604ff75b2 */ /* 0x0008620008000100 */
[----:B------:R4:W1:Y:S01]  /*0bd0*/  SYNCS.EXCH.64 URZ, [UR4+0xa8], UR8 ;  /* 0x0000a80804ff75b2 */ /* 0x0008620008000100 */
[----:B------:R4:W1:Y:S02]  /*0be0*/  SYNCS.EXCH.64 URZ, [UR4+0xc8], UR6 ;  /* 0x0000c80604ff75b2 */ /* 0x0008640008000100 */
[----:B----4-:R-:W-:Y:S01]  /*0bf0*/  NOP ;  /* 0x0000000000007918 */ /* 0x010fe20000000000 */
.L_x_13:
[----:B------:R-:W4:Y:S01]  /*0c00*/  SHFL.IDX PT, R2, R54, RZ, 0x1f ;  /* 0x00001fff36027589 */ /* 0x000f2200000e0000 */
[----:B------:R-:W1:Y:S01]  /*0c10*/  S2UR UR55, SR_CgaCtaId ;  /* 0x00000000003779c3 */ /* 0x000e620000008800 */
[----:B------:R-:W-:Y:S01]  /*0c20*/  NOP ;  /* 0x0000000000007918 */ /* 0x000fe20000000000 */
[----:B----4-:R-:W-:-:S13]  /*0c30*/  ISETP.NE.AND P0, PT, R2, 0x3, PT ;  /* 0x000000030200780c */ /* 0x010fda0003f05270 */
[----:B-1----:R-:W-:Y:S05]  /*0c40*/  @P0 BRA `(.L_x_14) ;  /* 0x0000000000340947 */ /* 0x002fea0003800000 */
[----:B--23--:R-:W-:Y:S01]  /*0c50*/  UMOV UR4, 0x400 ;  /* 0x0000040000047882 */ /* 0x00cfe20000000000 */
[----:B------:R-:W-:Y:S01]  /*0c60*/  UMOV UR6, 0x20 ;  /* 0x0000002000067882 */ /* 0x000fe20000000000 */
[----:B------:R-:W-:Y:S02]  /*0c70*/  ULEA UR4, UR55, UR4, 0x18 ;  /* 0x0000000437047291 */ /* 0x000fe4000f8ec0ff */
[----:B------:R-:W-:-:S04]  /*0c80*/  UIADD3 UR6, UPT, UPT, -UR6, 0x100000, URZ ;  /* 0x0010000006067890 */ /* 0x000fc8000fffe1ff */
[----:B------:R-:W-:Y:S02]  /*0c90*/  USHF.L.U32 UR7, UR6, 0xb, URZ ;  /* 0x0000000b06077899 */ /* 0x000fe400080006ff */
[----:B------:R-:W-:Y:S01]  /*0ca0*/  USHF.L.U32 UR6, UR6, 0x1, URZ ;  /* 0x0000000106067899 */ /* 0x000fe200080006ff */
[----:B------:R-:W-:Y:S01]  /*0cb0*/  ELECT P0, URZ, PT ;  /* 0x0000000000ff782f */ /* 0x000fe20003800000 */
[----:B------:R-:W1:Y:S10]  /*0cc0*/  FENCE.VIEW.ASYNC.S ;  /* 0x00000000000073c6 */ /* 0x000e740000000000 */
[----:B-1----:R1:W4:Y:S01]  /*0cd0*/  SYNCS.EXCH.64 URZ, [UR4+0xd0], UR6 ;  /* 0x0000d00604ff75b2 */ /* 0x0023220008000100 */
[----:B------:R1:W2:Y:S01]  /*0ce0*/  SYNCS.EXCH.64 URZ, [UR4+0xe0], UR6 ;  /* 0x0000e00604ff75b2 */ /* 0x0002a20008000100 */
[----:B------:R1:W3:Y:S01]  /*0cf0*/  SYNCS.EXCH.64 URZ, [UR4+0xd8], UR6 ;  /* 0x0000d80604ff75b2 */ /* 0x0002e20008000100 */
[----:B------:R1:W1:Y:S01]  /*0d00*/  SYNCS.EXCH.64 URZ, [UR4+0xe8], UR6 ;  /* 0x0000e80604ff75b2 */ /* 0x0002620008000100 */
[----:B------:R-:W-:Y:S01]  /*0d10*/  NOP ;  /* 0x0000000000007918 */ /* 0x000fe20000000000 */
.L_x_14:
[----:B-123--:R-:W1:Y:S01]  /*0d20*/  LDCU UR4, c[0x0][0x36c] ;  /* 0x00006d80ff0477ac */ /* 0x00ee620008000800 */
[----:B------:R-:W-:Y:S01]  /*0d30*/  ISETP.NE.OR P4, PT, R0, 0x2, !P4 ;  /* 0x000000020000780c */ /* 0x000fe20006785670 */
[----:B------:R-:W-:Y:S01]  /*0d40*/  NOP ;  /* 0x0000000000007918 */ /* 0x000fe20000000000 */
[----:B------:R-:W-:Y:S01]  /*0d50*/  LOP3.LUT R0, R64, 0x1f, RZ, 0xc0, !PT ;  /* 0x0000001f40007812 */ /* 0x000fe200078ec0ff */
[----:B------:R-:W-:Y:S02]  /*0d60*/  UISETP.NE.AND UP4, UPT, UR18, URZ, UPT ;  /* 0x000000ff1200728c */ /* 0x000fe4000bf85270 */
[----:B-1----:R-:W-:-:S09]  /*0d70*/  UISETP.EQ.U32.AND UP6, UPT, UR4, 0x1, UPT ;  /* 0x000000010400788c */ /* 0x002fd2000bfc2070 */
[----:B------:R-:W-:Y:S05]  /*0d80*/  BRA.U !UP6, `(.L_x_15) ;  /* 0x000000010e087547 */ /* 0x000fea000b800000 */
[----:B----4-:R-:W-:Y:S01]  /*0d90*/  UCGABAR_ARV ;  /* 0x00000000000079c7 */ /* 0x010fe20008000000 */
[----:B------:R-:W-:Y:S05]  /*0da0*/  BRA `(.L_x_16) ;  /* 0x0000000000047947 */ /* 0x000fea0003800000 */
.L_x_15:
[----:B----4-:R-:W-:Y:S01]  /*0db0*/  NOP ;  /* 0x0000000000007918 */ /* 0x010fe20000000000 */
.L_x_16:
[----:B------:R-:W1:Y:S01]  /*0dc0*/  S2UR UR26, SR_CTAID.X ;  /* 0x00000000001a79c3 */ /* 0x000e620000002500 */
[----:B------:R-:W-:-:S05]  /*0dd0*/  CS2R.32 R56, SR_CgaSize ;  /* 0x0000000000387805 */ /* 0x000fca0000008a00 */
[----:B------:R-:W-:-:S05]  /*0de0*/  IMAD R56, R56, -0xa0, RZ ;  /* 0xffffff6038387824 */ /* 0x000fca00078e02ff */
[----:B------:R-:W-:-:S14]  /*0df0*/  R2UR UR5, R56 ;  /* 0x00000000380572ca */ /* 0x000fdc00000e0000 */
[----:B------:R-:W2:Y:S01]  /*0e00*/  LDCU UR5, c[0x0][UR5+0x2b0] ;  /* 0x00005600050577ac */ /* 0x000ea20008000800 */
[----:B------:R-:W-:-:S05]  /*0e10*/  CS2R.32 R56, SR_CgaSize ;  /* 0x0000000000387805 */ /* 0x000fca0000008a00 */
[----:B------:R-:W-:-:S05]  /*0e20*/  IMAD R56, R56, -0xa0, RZ ;  /* 0xffffff6038387824 */ /* 0x000fca00078e02ff */
[----:B------:R-:W-:-:S14]  /*0e30*/  R2UR UR4, R56 ;  /* 0x00000000380472ca */ /* 0x000fdc00000e0000 */
[----:B------:R-:W3:Y:S01]  /*0e40*/  LDCU UR4, c[0x0][UR4+0x2b4] ;  /* 0x00005680040477ac */ /* 0x000ee20008000800 */
[----:B------:R-:W4:Y:S01]  /*0e50*/  S2UR UR27, SR_CTAID.Y ;  /* 0x00000000001b79c3 */ /* 0x000f220000002600 */
[----:B------:R-:W-:-:S05]  /*0e60*/  CS2R.32 R56, SR_CgaSize ;  /* 0x0000000000387805 */ /* 0x000fca0000008a00 */
[----:B------:R-:W-:-:S05]  /*0e70*/  IMAD R56, R56, -0xa0, RZ ;  /* 0xffffff6038387824 */ /* 0x000fca00078e02ff */
[----:B------:R-:W-:-:S14]  /*0e80*/  R2UR UR6, R56 ;  /* 0x00000000380672ca */ /* 0x000fdc00000e0000 */
[----:B------:R-:W3:Y:S01]  /*0e90*/  LDCU UR6, c[0x0][UR6+0x2a0] ;  /* 0x00005400060677ac */ /* 0x000ee20008000800 */
[----:B------:R-:W-:-:S05]  /*0ea0*/  CS2R.32 R56, SR_CgaSize ;  /* 0x0000000000387805 */ /* 0x000fca0000008a00 */
[----:B------:R-:W-:-:S05]  /*0eb0*/  IMAD R56, R56, -0xa0, RZ ;  /* 0xffffff6038387824 */ /* 0x000fca00078e02ff */
[----:B------:R-:W-:-:S14]  /*0ec0*/  R2UR UR7, R56 ;  /* 0x00000000380772ca */ /* 0x000fdc00000e0000 */
[----:B------:R-:W3:Y:S01]  /*0ed0*/  LDCU UR7, c[0x0][UR7+0x2a4] ;  /* 0x00005480070777ac */ /* 0x000ee20008000800 */
[----:B------:R-:W-:Y:S01]  /*0ee0*/  USHF.L.U32 UR29, UR55, 0xa, URZ ;  /* 0x0000000a371d7899 */ /* 0x000fe200080006ff */
[----:B------:R-:W3:Y:S01]  /*0ef0*/  LDCU UR19, c[0x0][0xb24] ;  /* 0x00016480ff1377ac */ /* 0x000ee20008000800 */
[----:B------:R-:W3:Y:S01]  /*0f00*/  LDCU UR39, c[0x0][0xb24] ;  /* 0x00016480ff2777ac */ /* 0x000ee20008000800 */
[----:B-1----:R-:W-:Y:S01]  /*0f10*/  I2FP.F32.U32 R3, UR26 ;  /* 0x0000001a00037c45 */ /* 0x002fe20008201000 */
[----:B------:R-:W1:Y:S04]  /*0f20*/  LDCU UR22, c[0x0][0xb30] ;  /* 0x00016600ff1677ac */ /* 0x000e680008000800 */
[----:B--2---:R-:W-:Y:S01]  /*0f30*/  FMUL R3, R3, UR5 ;  /* 0x0000000503037c20 */ /* 0x004fe20008400000 */
[----:B------:R-:W-:Y:S01]  /*0f40*/  ULOP3.LUT UR29, UR29, 0x400, URZ, 0xc0, !UPT ;  /* 0x000004001d1d7892 */ /* 0x000fe2000f8ec0ff */
[----:B----4-:R-:W-:-:S04]  /*0f50*/  I2FP.F32.U32 R2, UR27 ;  /* 0x0000001b00027c45 */ /* 0x010fc80008201000 */
[----:B------:R-:W2:Y:S01]  /*0f60*/  F2I.U32.TRUNC.NTZ R3, R3 ;  /* 0x0000000300037305 */ /* 0x000ea2000020f000 */
[----:B---3--:R-:W-:-:S07]  /*0f70*/  FMUL R2, R2, UR4 ;  /* 0x0000000402027c20 */ /* 0x008fce0008400000 */
[----:B------:R-:W3:Y:S01]  /*0f80*/  F2I.U32.TRUNC.NTZ R2, R2 ;  /* 0x0000000200027305 */ /* 0x000ee2000020f000 */
[----:B--2---:R-:W-:Y:S02]  /*0f90*/  R2UR UR5, R3 ;  /* 0x00000000030572ca */ /* 0x004fe400000e0000 */
[----:B---3--:R-:W-:Y:S02]  /*0fa0*/  R2UR UR4, R2 ;  /* 0x00000000020472ca */ /* 0x008fe400000e0000 */
[----:B------:R-:W-:-:S09]  /*0fb0*/  PRMT R2, RZ, 0x7610, R2 ;  /* 0x00007610ff027816 */ /* 0x000fd20000000002 */
[----:B------:R-:W-:-:S04]  /*0fc0*/  UIADD3 UR5, UPT, UPT, -UR5, URZ, URZ ;  /* 0x000000ff05057290 */ /* 0x000fc8000fffe1ff */
[----:B------:R-:W-:Y:S02]  /*0fd0*/  UIMAD UR5, UR6, UR5, UR26 ;  /* 0x00000005060572a4 */ /* 0x000fe4000f8e021a */
[----:B------:R-:W-:-:S04]  /*0fe0*/  UIADD3 UR4, UPT, UPT, -UR4, URZ, URZ ;  /* 0x000000ff04047290 */ /* 0x000fc8000fffe1ff */
[----:B------:R-:W-:Y:S01]  /*0ff0*/  IMAD.U32 R56, RZ, RZ, UR5 ;  /* 0x00000005ff387e24 */ /* 0x000fe2000f8e00ff */
[----:B------:R-:W-:-:S06]  /*1000*/  UIMAD UR4, UR7, UR4, UR27 ;  /* 0x00000004070472a4 */ /* 0x000fcc000f8e021b */
[----:B------:R-:W-:Y:S01]  /*1010*/  IMAD.U32 R55, RZ, RZ, UR4 ;  /* 0x00000004ff377e24 */ /* 0x000fe2000f8e00ff */
[----:B-1----:R-:W-:Y:S06]  /*1020*/  BRA.U UP4, `(.L_x_17) ;  /* 0x00000001042c7547 */ /* 0x002fec000b800000 */
[----:B------:R-:W-:Y:S02]  /*1030*/  R2UR UR4, R55 ;  /* 0x00000000370472ca */ /* 0x000fe400000e0000 */
[----:B------:R-:W-:-:S11]  /*1040*/  R2UR UR6, R56 ;  /* 0x00000000380672ca */ /* 0x000fd600000e0000 */
[----:B------:R-:W-:-:S04]  /*1050*/  UISETP.NE.AND UP0, UPT, UR4, URZ, UPT ;  /* 0x000000ff0400728c */ /* 0x000fc8000bf05270 */
[----:B------:R-:W-:-:S04]  /*1060*/  UISETP.EQ.OR UP0, UPT, UR6, URZ, !UP0 ;  /* 0x000000ff0600728c */ /* 0x000fc8000c702670 */
[----:B------:R-:W-:Y:S02]  /*1070*/  USEL UR5, URZ, 0x1, !UP0 ;  /* 0x00000001ff057887 */ /* 0x000fe4000c000000 */
[----:B------:R-:W-:-:S04]  /*1080*/  UISETP.NE.AND UP0, UPT, UR4, URZ, UPT ;  /* 0x000000ff0400728c */ /* 0x000fc8000bf05270 */
[----:B------:R-:W-:Y:S02]  /*1090*/  USEL UR4, URZ, 0x2, UP0 ;  /* 0x00000002ff047887 */ /* 0x000fe40008000000 */
[----:B------:R-:W-:-:S04]  /*10a0*/  UISETP.NE.AND UP0, UPT, UR6, 0x1, UPT ;  /* 0x000000010600788c */ /* 0x000fc8000bf05270 */
[----:B------:R-:W-:-:S04]  /*10b0*/  USEL UR4, UR4, 0x2, UP0 ;  /* 0x0000000204047887 */ /* 0x000fc80008000000 */
[----:B------:R-:W-:-:S06]  /*10c0*/  UIADD3 UR4, UPT, UPT, UR5, UR4, URZ ;  /* 0x0000000405047290 */ /* 0x000fcc000fffe0ff */
[----:B------:R-:W-:-:S07]  /*10d0*/  IMAD.U32 R2, RZ, RZ, UR4 ;  /* 0x00000004ff027e24 */ /* 0x000fce000f8e00ff */
.L_x_17:
[----:B------:R-:W1:Y:S01]  /*10e0*/  S2UR UR60, SR_CTAID.Z ;  /* 0x00000000003c79c3 */ /* 0x000e620000002700 */
[----:B------:R-:W-:-:S09]  /*10f0*/  UISETP.GE.AND UP0, UPT, UR19, 0x1, UPT ;  /* 0x000000011300788c */ /* 0x000fd2000bf06270 */
[----:B------:R-:W-:Y:S05]  /*1100*/  BRA.U !UP0, `(.L_x_18) ;  /* 0x0000000108d07547 */ /* 0x000fea000b800000 */
[----:B------:R-:W2:Y:S01]  /*1110*/  LDCU UR20, c[0x0][0xb0c] ;  /* 0x00016180ff1477ac */ /* 0x000ea20008000800 */
[----:B------:R-:W3:Y:S01]  /*1120*/  LDCU.128 UR12, c[0x0][0xb10] ;  /* 0x00016200ff0c77ac */ /* 0x000ee20008000c00 */
[----:B------:R-:W4:Y:S01]  /*1130*/  LDCU UR6, c[0x0][0x370] ;  /* 0x00006e00ff0677ac */ /* 0x000f220008000800 */
[----:B------:R-:W1:Y:S01]  /*1140*/  LDCU UR7, c[0x0][0x374] ;  /* 0x00006e80ff0777ac */ /* 0x000e620008000800 */
[----:B------:R-:W1:Y:S01]  /*1150*/  LDCU UR21, c[0x0][0xb20] ;  /* 0x00016400ff1577ac */ /* 0x000e620008000800 */
[----:B--2---:R-:W-:Y:S02]  /*1160*/  UISETP.NE.AND UP0, UPT, UR20, 0x1, UPT ;  /* 0x000000011400788c */ /* 0x004fe4000bf05270 */
[----:B---3--:R-:W-:Y:S01]  /*1170*/  UIMAD.WIDE.U32 UR4, UR26, UR12, URZ ;  /* 0x0000000c1a0472a5 */ /* 0x008fe2000f8e00ff */
[----:B------:R-:W2:Y:S01]  /*1180*/  LDCU.64 UR8, c[0x0][0xb28] ;  /* 0x00016500ff0877ac */ /* 0x000ea20008000a00 */
[----:B----4-:R-:W-:Y:S02]  /*1190*/  UIMAD.WIDE.U32 UR10, UR6, UR12, URZ ;  /* 0x0000000c060a72a5 */ /* 0x010fe4000f8e00ff */
[----:B------:R-:W-:-:S02]  /*11a0*/  USHF.R.U32.HI UR5, URZ, UR13, UR5 ;  /* 0x0000000dff057299 */ /* 0x000fc40008011605 */
[----:B------:R-:W-:Y:S02]  /*11b0*/  UISETP.NE.AND UP2, UPT, UR19, 0x1, UPT ;  /* 0x000000011300788c */ /* 0x000fe4000bf45270 */
[----:B------:R-:W-:Y:S01]  /*11c0*/  USEL UR5, UR26, UR5, !UP0 ;  /* 0x000000051a057287 */ /* 0x000fe2000c000000 */
[----:B------:R-:W-:Y:S01]  /*11d0*/  UMOV UR10, UR11 ;  /* 0x0000000b000a7c82 */ /* 0x000fe20008000000 */
[----:B------:R-:W-:Y:S02]  /*11e0*/  UIMAD.WIDE.U32 UR16, UR27, UR15, URZ ;  /* 0x0000000f1b1072a5 */ /* 0x000fe4000f8e00ff */
[----:B------:R-:W-:Y:S02]  /*11f0*/  @UP0 USHF.R.U32.HI UR6, URZ, UR13, UR10 ;  /* 0x0000000dff060299 */ /* 0x000fe4000801160a */
[----:B------:R-:W-:Y:S02]  /*1200*/  UISETP.NE.AND UP0, UPT, UR14, 0x1, UPT ;  /* 0x000000010e00788c */ /* 0x000fe4000bf05270 */
[----:B-1----:R-:W-:-:S02]  /*1210*/  UIMAD.WIDE.U32 UR10, UR7, UR15, URZ ;  /* 0x0000000f070a72a5 */ /* 0x002fc4000f8e00ff */
[----:B--2---:R-:W-:Y:S01]  /*1220*/  UIMAD.WIDE.U32 UR12, UR6, UR8, URZ ;  /* 0x00000008060c72a5 */ /* 0x004fe2000f8e00ff */
[----:B------:R-:W-:Y:S02]  /*1230*/  UMOV UR4, UR17 ;  /* 0x0000001100047c82 */ /* 0x000fe40008000000 */
[----:B------:R-:W-:Y:S02]  /*1240*/  USHF.R.U32.HI UR4, URZ, UR21, UR4 ;  /* 0x00000015ff047299 */ /* 0x000fe40008011604 */
[----:B------:R-:W-:Y:S02]  /*1250*/  UMOV UR10, UR11 ;  /* 0x0000000b000a7c82 */ /* 0x000fe40008000000 */
[----:B------:R-:W-:Y:S01]  /*1260*/  UMOV UR12, UR13 ;  /* 0x0000000d000c7c82 */ /* 0x000fe20008000000 */
[----:B------:R-:W-:Y:S02]  /*1270*/  @UP0 USHF.R.U32.HI UR7, URZ, UR21, UR10 ;  /* 0x00000015ff070299 */ /* 0x000fe4000801160a */
[----:B------:R-:W-:-:S02]  /*1280*/  USEL UR4, UR27, UR4, !UP0 ;  /* 0x000000041b047287 */ /* 0x000fc4000c000000 */
[----:B------:R-:W-:Y:S02]  /*1290*/  UIMAD.WIDE.U32 UR10, UR7, UR8, URZ ;  /* 0x00000008070a72a5 */ /* 0x000fe4000f8e00ff */
[----:B------:R-:W-:Y:S02]  /*12a0*/  @UP2 USHF.R.U32.HI UR6, URZ, UR9, UR12 ;  /* 0x00000009ff062299 */ /* 0x000fe4000801160c */
[----:B------:R-:W-:-:S03]  /*12b0*/  UIMAD.WIDE.U32 UR12, UR4, UR8, URZ ;  /* 0x00000008040c72a5 */ /* 0x000fc6000f8e00ff */
[----:B------:R-:W-:Y:S02]  /*12c0*/  UMOV UR10, UR11 ;  /* 0x0000000b000a7c82 */ /* 0x000fe40008000000 */
[----:B------:R-:W-:Y:S02]  /*12d0*/  @UP2 USHF.R.U32.HI UR7, URZ, UR9, UR10 ;  /* 0x00000009ff072299 */ /* 0x000fe4000801160a */
[----:B------:R-:W-:Y:S02]  /*12e0*/  UIMAD UR10, UR6, UR19, URZ ;  /* 0x00000013060a72a4 */ /* 0x000fe4000f8e02ff */
[----:B------:R-:W-:-:S04]  /*12f0*/  UIMAD UR7, UR7, UR19, URZ ;  /* 0x00000013070772a4 */ /* 0x000fc8000f8e02ff */
[----:B------:R-:W-:-:S03]  /*1300*/  UISETP.GE.AND UP0, UPT, UR4, UR7, UPT ;  /* 0x000000070400728c */ /* 0x000fc6000bf06270 */
[----:B------:R-:W-:Y:S01]  /*1310*/  UMOV UR7, UR13 ;  /* 0x0000000d00077c82 */ /* 0x000fe20008000000 */
[----:B------:R-:W-:Y:S02]  /*1320*/  UISETP.GE.OR UP0, UPT, UR5, UR10, UP0 ;  /* 0x0000000a0500728c */ /* 0x000fe40008706670 */
[----:B------:R-:W-:Y:S02]  /*1330*/  UIMAD.WIDE.U32 UR10, UR5, UR8, URZ ;  /* 0x00000008050a72a5 */ /* 0x000fe4000f8e00ff */
[----:B------:R-:W-:Y:S02]  /*1340*/  USHF.R.U32.HI UR7, URZ, UR9, UR7 ;  /* 0x00000009ff077299 */ /* 0x000fe40008011607 */
[----:B------:R-:W-:Y:S02]  /*1350*/  UIADD3 UR10, UPT, UPT, -UR4, URZ, URZ ;  /* 0x000000ff040a7290 */ /* 0x000fe4000fffe1ff */
[----:B------:R-:W-:Y:S02]  /*1360*/  USEL UR7, UR4, UR7, !UP2 ;  /* 0x0000000704077287 */ /* 0x000fe4000d000000 */
[----:B------:R-:W-:Y:S01]  /*1370*/  UIMAD UR10, UR14, UR10, UR27 ;  /* 0x0000000a0e0a72a4 */ /* 0x000fe2000f8e021b */
[----:B------:R-:W-:Y:S01]  /*1380*/  @!UP0 UMOV UR8, UR11 ;  /* 0x0000000b00088c82 */ /* 0x000fe20008000000 */
[----:B------:R-:W-:-:S02]  /*1390*/  UIADD3 UR11, UPT, UPT, -UR5, URZ, URZ ;  /* 0x000000ff050b7290 */ /* 0x000fc4000fffe1ff */
[----:B------:R-:W-:Y:S02]  /*13a0*/  @!UP0 USHF.R.U32.HI UR8, URZ, UR9, UR8 ;  /* 0x00000009ff088299 */ /* 0x000fe40008011608 */
[----:B------:R-:W-:Y:S02]  /*13b0*/  UIADD3 UR9, UPT, UPT, -UR7, URZ, URZ ;  /* 0x000000ff07097290 */ /* 0x000fe4000fffe1ff */
[----:B------:R-:W-:Y:S02]  /*13c0*/  @!UP0 USEL UR8, UR5, UR8, !UP2 ;  /* 0x0000000805088287 */ /* 0x000fe4000d000000 */
[----:B------:R-:W-:Y:S02]  /*13d0*/  UIMAD UR9, UR19, UR9, UR4 ;  /* 0x00000009130972a4 */ /* 0x000fe4000f8e0204 */
[----:B------:R-:W-:Y:S02]  /*13e0*/  @!UP0 UIADD3 UR7, UPT, UPT, UR7, -UR8, URZ ;  /* 0x8000000807078290 */ /* 0x000fe4000fffe0ff */
[----:B------:R-:W-:-:S02]  /*13f0*/  @!UP0 UIMAD UR6, UR9, UR6, UR8 ;  /* 0x00000006090682a4 */ /* 0x000fc4000f8e0208 */
[----:B------:R-:W-:Y:S02]  /*1400*/  @!UP0 UIMAD UR4, UR7, UR19, UR5 ;  /* 0x00000013070482a4 */ /* 0x000fe4000f8e0205 */
[----:B------:R-:W-:Y:S02]  /*1410*/  UIMAD UR26, UR20, UR11, UR26 ;  /* 0x0000000b141a72a4 */ /* 0x000fe4000f8e021a */
[----:B------:R-:W-:Y:S01]  /*1420*/  UIMAD UR27, UR4, UR14, UR10 ;  /* 0x0000000e041b72a4 */ /* 0x000fe2000f8e020a */
[----:B------:R-:W-:Y:S02]  /*1430*/  @!UP0 UMOV UR5, UR6 ;  /* 0x0000000600058c82 */ /* 0x000fe40008000000 */
[----:B------:R-:W-:-:S12]  /*1440*/  UIMAD UR26, UR5, UR20, UR26 ;  /* 0x00000014051a72a4 */ /* 0x000fd8000f8e021a */
.L_x_18:
[----:B------:R-:W-:-:S09]  /*1450*/  UISETP.NE.AND UP0, UPT, UR22, 0x1, UPT ;  /* 0x000000011600788c */ /* 0x000fd2000bf05270 */
[----:B------:R-:W-:Y:S05]  /*1460*/  BRA.U UP0, `(.L_x_19) ;  /* 0x0000000100407547 */ /* 0x000fea000b800000 */
[----:B------:R-:W2:Y:S01]  /*1470*/  LDCU.128 UR8, c[0x0][0xb10] ;  /* 0x00016200ff0877ac */ /* 0x000ea20008000c00 */
[----:B------:R-:W3:Y:S01]  /*1480*/  LDCU UR12, c[0x0][0xb0c] ;  /* 0x00016180ff0c77ac */ /* 0x000ee20008000800 */
[----:B------:R-:W4:Y:S01]  /*1490*/  LDCU UR13, c[0x0][0xb20] ;  /* 0x00016400ff0d77ac */ /* 0x000f220008000800 */
[----:B--2---:R-:W-:Y:S02]  /*14a0*/  UIMAD.WIDE.U32 UR4, UR26, UR8, URZ ;  /* 0x000000081a0472a5 */ /* 0x004fe4000f8e00ff */
[----:B------:R-:W-:Y:S02]  /*14b0*/  UIMAD.WIDE.U32 UR6, UR27, UR11, URZ ;  /* 0x0000000b1b0672a5 */ /* 0x000fe4000f8e00ff */
[----:B---3--:R-:W-:Y:S02]  /*14c0*/  UISETP.NE.AND UP0, UPT, UR12, 0x1, UPT ;  /* 0x000000010c00788c */ /* 0x008fe4000bf05270 */
[----:B------:R-:W-:-:S03]  /*14d0*/  USHF.R.U32.HI UR5, URZ, UR9, UR5 ;  /* 0x00000009ff057299 */ /* 0x000fc60008011605 */
[----:B------:R-:W-:Y:S01]  /*14e0*/  UMOV UR4, UR7 ;  /* 0x0000000700047c82 */ /* 0x000fe20008000000 */
[----:B------:R-:W-:Y:S02]  /*14f0*/  USEL UR5, UR26, UR5, !UP0 ;  /* 0x000000051a057287 */ /* 0x000fe4000c000000 */
[----:B------:R-:W-:Y:S02]  /*1500*/  UISETP.NE.AND UP0, UPT, UR10, 0x1, UPT ;  /* 0x000000010a00788c */ /* 0x000fe4000bf05270 */
[----:B----4-:R-:W-:-:S04]  /*1510*/  USHF.R.U32.HI UR4, URZ, UR13, UR4 ;  /* 0x0000000dff047299 */ /* 0x010fc80008011604 */
[----:B------:R-:W-:-:S04]  /*1520*/  USEL UR4, UR27, UR4, !UP0 ;  /* 0x000000041b047287 */ /* 0x000fc8000c000000 */
[----:B------:R-:W-:Y:S02]  /*1530*/  UIADD3 UR6, UPT, UPT, UR5, -UR4, URZ ;  /* 0x8000000405067290 */ /* 0x000fe4000fffe0ff */
[----:B------:R-:W-:Y:S02]  /*1540*/  UIADD3 UR4, UPT, UPT, -UR5, UR4, URZ ;  /* 0x0000000405047290 */ /* 0x000fe4000fffe1ff */
[----:B------:R-:W-:Y:S02]  /*1550*/  UIMAD UR27, UR6, UR10, UR27 ;  /* 0x0000000a061b72a4 */ /* 0x000fe4000f8e021b */
[----:B------:R-:W-:-:S12]  /*1560*/  UIMAD UR26, UR4, UR12, UR26 ;  /* 0x0000000c041a72a4 */ /* 0x000fd8000f8e021a */
.L_x_19:
[----:B------:R-:W-:Y:S01]  /*1570*/  UISETP.NE.AND UP0, UPT, UR18, 0x2, UPT ;  /* 0x000000021200788c */ /* 0x000fe2000bf05270 */
[----:B------:R-:W-:Y:S09]  /*1580*/  BRA.U !UP6, `(.L_x_20) ;  /* 0x000000010e0c7547 */ /* 0x000ff2000b800000 */
[----:B------:R-:W-:Y:S01]  /*1590*/  UCGABAR_WAIT ;  /* 0x0000000000007dc7 */ /* 0x000fe20008000000 */
[----:B------:R-:W-:Y:S01]  /*15a0*/  CCTL.IVALL ;  /* 0x00000000ff00798f */ /* 0x000fe20002000000 */
[----:B------:R-:W-:Y:S05]  /*15b0*/  BRA `(.L_x_21) ;  /* 0x0000000000047947 */ /* 0x000fea0003800000 */
.L_x_20:
[----:B------:R-:W-:Y:S06]  /*15c0*/  BAR.SYNC.DEFER_BLOCKING 0x0 ;  /* 0x0000000000007b1d */ /* 0x000fec0000010000 */
.L_x_21:
[----:B------:R-:W-:Y:S05]  /*15d0*/  BRA.U UP0, `(.L_x_22) ;  /* 0x0000001500d47547 */ /* 0x000fea000b800000 */
[----:B------:R-:W2:Y:S01]  /*15e0*/  LDCU UR6, c[0x0][0x38c] ;  /* 0x00007180ff0677ac */ /* 0x000ea20008000800 */
[----:B------:R-:W-:Y:S01]  /*15f0*/  PLOP3.LUT P2, PT, PT, PT, UP3, 0x80, 0x8 ;  /* 0x000000000008781c */ /* 0x000fe20003f4f038 */
[----:B------:R-:W-:Y:S01]  /*1600*/  IMAD.MOV.U32 R12, RZ, RZ, 0x1 ;  /* 0x00000001ff0c7424 */ /* 0x000fe200078e00ff */
[----:B------:R-:W-:Y:S01]  /*1610*/  ISETP.EQ.OR P3, PT, R0, RZ, P4 ;  /* 0x000000ff0000720c */ /* 0x000fe20002762670 */
[----:B------:R-:W-:Y:S01]  /*1620*/  UISETP.NE.AND UP1, UPT, UR18, URZ, UPT ;  /* 0x000000ff1200728c */ /* 0x000fe2000bf25270 */
[----:B------:R-:W-:Y:S01]  /*1630*/  PLOP3.LUT P2, PT, P2, PT, PT, 0x8, 0x80 ;  /* 0x000000000080781c */ /* 0x000fe2000174e170 */
[----:B------:R-:W-:Y:S01]  /*1640*/  USEL UR38, URZ, 0x1, UP5 ;  /* 0x00000001ff267887 */ /* 0x000fe2000a800000 */
[----:B------:R-:W-:Y:S01]  /*1650*/  CS2R R10, SRZ ;  /* 0x00000000000a7805 */ /* 0x000fe2000001ff00 */
[----:B------:R-:W-:Y:S01]  /*1660*/  IMAD.MOV.U32 R9, RZ, RZ, RZ ;  /* 0x000000ffff097224 */ /* 0x000fe200078e00ff */
[----:B------:R-:W3:Y:S01]  /*1670*/  LDCU UR62, c[0x0][0x370] ;  /* 0x00006e00ff3e77ac */ /* 0x000ee20008000800 */
[----:B------:R-:W-:Y:S01]  /*1680*/  IMAD.MOV.U32 R8, RZ, RZ, 0x1 ;  /* 0x00000001ff087424 */ /* 0x000fe200078e00ff */
[----:B------:R-:W4:Y:S01]  /*1690*/  LDCU.64 UR46, c[0x0][0x348] ;  /* 0x00006900ff2e77ac */ /* 0x000f220008000a00 */
[----:B------:R-:W-:-:S02]  /*16a0*/  USHF.R.U32.HI UR66, URZ, 0x5, UR29 ;  /* 0x00000005ff427899 */ /* 0x000fc4000801161d */
[----:B--2---:R-:W-:Y:S02]  /*16b0*/  UIADD3 UR5, UPT, UPT, UR6, 0x7f, URZ ;  /* 0x0000007f06057890 */ /* 0x004fe4000fffe0ff */
[----:B------:R-:W-:Y:S02]  /*16c0*/  UIADD3 UR67, UPT, UPT, UR6, 0xfe, URZ ;  /* 0x000000fe06437890 */ /* 0x000fe4000fffe0ff */
[----:B------:R-:W-:Y:S01]  /*16d0*/  USHF.R.S32.HI UR4, URZ, 0x1f, UR5 ;  /* 0x0000001fff047899 */ /* 0x000fe20008011405 */
[----:B------:R-:W2:Y:S03]  /*16e0*/  LDCU UR61, c[0x0][0x374] ;  /* 0x00006e80ff3d77ac */ /* 0x000ea60008000800 */
[----:B------:R-:W-:Y:S02]  /*16f0*/  ULEA.HI UR4, UR4, UR5, URZ, 0x7 ;  /* 0x0000000504047291 */ /* 0x000fe4000f8f38ff */
[----:B------:R-:W-:-:S02]  /*1700*/  USEL UR38, UR38, 0x2, UP1 ;  /* 0x0000000226267887 */ /* 0x000fc40008800000 */
[----:B------:R-:W-:Y:S02]  /*1710*/  USHF.R.S32.HI UR64, URZ, 0x7, UR4 ;  /* 0x00000007ff407899 */ /* 0x000fe40008011404 */
[----:B------:R-:W-:Y:S02]  /*1720*/  UIADD3 UR4, UPT, UPT, UR6, -0x1, URZ ;  /* 0xffffffff06047890 */ /* 0x000fe4000fffe0ff */
[----:B------:R-:W-:Y:S02]  /*1730*/  UISETP.LT.U32.AND UP0, UPT, UR64, 0x3, UPT ;  /* 0x000000034000788c */ /* 0x000fe4000bf01070 */
[----:B------:R-:W-:Y:S02]  /*1740*/  UISETP.GE.U32.AND UP2, UPT, UR4, -0xff, UPT ;  /* 0xffffff010400788c */ /* 0x000fe4000bf46070 */
[----:B------:R-:W-:Y:S01]  /*1750*/  USEL UR63, UR64, 0x3, UP0 ;  /* 0x00000003403f7887 */ /* 0x000fe20008000000 */
[----:B------:R-:W-:-:S03]  /*1760*/  UMOV UR23, URZ ;  /* 0x000000ff00177c82 */ /* 0x000fc60008000000 */
[----:B------:R-:W-:Y:S02]  /*1770*/  UIADD3 UR37, UPT, UPT, UR63, -0x1, URZ ;  /* 0xffffffff3f257890 */ /* 0x000fe4000fffe0ff */
[----:B------:R-:W-:-:S03]  /*1780*/  UIADD3 UR65, UPT, UPT, UR64, -UR63, URZ ;  /* 0x8000003f40417290 */ /* 0x000fc6000fffe0ff */
[----:B------:R-:W-:-:S04]  /*1790*/  @UP2 UIADD3 UR37, UPT, UPT, UR63, URZ, URZ ;  /* 0x000000ff3f252290 */ /* 0x000fc8000fffe0ff */
[----:B--234-:R-:W-:-:S12]  /*17a0*/  UIADD3 UR37, UPT, UPT, UR37, 0x1, URZ ;  /* 0x0000000125257890 */ /* 0x01cfd8000fffe0ff */
.L_x_46:
[----:B------:R-:W-:Y:S01]  /*17b0*/  UISETP.NE.AND UP0, UPT, UR55, URZ, UPT ;  /* 0x000000ff3700728c */ /* 0x000fe2000bf05270 */
[----:B------:R-:W2:Y:S08]  /*17c0*/  S2UR UR55, SR_CgaCtaId ;  /* 0x00000000003779c3 */ /* 0x000eb00000008800 */
[----:B---3--:R-:W-:Y:S05]  /*17d0*/  BRA.U UP0, `(.L_x_23) ;  /* 0x0000000100347547 */ /* 0x008fea000b800000 */
[----:B------:R-:W3:Y:S01]  /*17e0*/  S2R R0, SR_CgaCtaId ;  /* 0x0000000000007919 */ /* 0x000ee20000008800 */
[----:B------:R-:W-:-:S04]  /*17f0*/  MOV R2, 0x400 ;  /* 0x0000040000027802 */ /* 0x000fc80000000f00 */
[----:B---3--:R-:W-:Y:S02]  /*1800*/  LEA R0, R0, R2, 0x18 ;  /* 0x0000000200007211 */ /* 0x008fe400078ec0ff */
[----:B------:R-:W-:-:S03]  /*1810*/  SHF.L.U32 R2, R8, 0x1f, RZ ;  /* 0x0000001f08027819 */ /* 0x000fc600000006ff */
[----:B------:R-:W-:-:S04]  /*1820*/  IMAD R0, R9, 0x8, R0 ;  /* 0x0000000809007824 */ /* 0x000fc800078e0200 */
[----:B------:R-:W3:Y:S02]  /*1830*/  SYNCS.PHASECHK.TRANS64.TRYWAIT P0, [R0+URZ+0xe0], R2 ;  /* 0x0000e002000075a7 */ /* 0x000ee400080011ff */
[----:B---3--:R-:W-:Y:S05]  /*1840*/  @!P0 BRA `(.L_x_24) ;  /* 0x0000006800388947 */ /* 0x008fea0003800000 */
.L_x_125:
[----:B------:R-:W-:Y:S01]  /*1850*/  VIADD R9, R9, 0x1 ;  /* 0x0000000109097836 */ /* 0x000fe20000000000 */
[----:B------:R3:W-:Y:S04]  /*1860*/  SYNCS.ARRIVE.TRANS64.A1T0 RZ, [R0+URZ+0xd0], RZ ;  /* 0x0000d0ff00ff79a7 */ /* 0x0007e800081000ff */
[----:B------:R-:W-:-:S04]  /*1870*/  ISETP.NE.AND P0, PT, R9, 0x2, PT ;  /* 0x000000020900780c */ /* 0x000fc80003f05270 */
[----:B------:R-:W-:Y:S02]  /*1880*/  SEL R9, R9, RZ, P0 ;  /* 0x000000ff09097207 */ /* 0x000fe40000000000 */
[----:B---3--:R-:W-:-:S04]  /*1890*/  SEL R0, RZ, 0x1, P0 ;  /* 0x00000001ff007807 */ /* 0x008fc80000000000 */
[----:B------:R-:W-:-:S07]  /*18a0*/  LOP3.LUT R8, R8, R0, RZ, 0x3c, !PT ;  /* 0x0000000008087212 */ /* 0x000fce00078e3cff */
.L_x_23:
[----:B------:R-:W-:Y:S01]  /*18b0*/  UMOV UR21, 0x400 ;  /* 0x0000040000157882 */ /* 0x000fe20000000000 */
[----:B------:R-:W-:Y:S01]  /*18c0*/  SHF.L.U32 R0, R12, 0x1f, RZ ;  /* 0x0000001f0c007819 */ /* 0x000fe200000006ff */
[----:B--2---:R-:W-:Y:S02]  /*18d0*/  ULEA UR21, UR55, UR21, 0x18 ;  /* 0x0000001537157291 */ /* 0x004fe4000f8ec0ff */
[----:B------:R-:W-:Y:S02]  /*18e0*/  UISETP.GE.U32.AND UP0, UPT, UR67, 0xff, UPT ;  /* 0x000000ff4300788c */ /* 0x000fe4000bf06070 */
[----:B------:R-:W-:Y:S02]  /*18f0*/  ULEA UR4, UR23, UR21, 0x3 ;  /* 0x0000001517047291 */ /* 0x000fe4000f8e18ff */
[----:B------:R-:W-:Y:S02]  /*1900*/  USHF.L.U32 UR59, UR26, 0x6, URZ ;  /* 0x000000061a3b7899 */ /* 0x000fe400080006ff */
[----:B------:R-:W-:Y:S01]  /*1910*/  ULEA UR27, UR27, UR66, 0x6 ;  /* 0x000000421b1b7291 */ /* 0x000fe2000f8e30ff */
[----:B------:R-:W-:-:S04]  /*1920*/  UMOV UR13, URZ ;  /* 0x000000ff000d7c82 */ /* 0x000fc80008000000 */
[----:B------:R2:W3:Y:S01]  /*1930*/  SYNCS.PHASECHK.TRANS64.TRYWAIT P1, [UR4+0x18], R0 ;  /* 0x00001800ff0075a7 */ /* 0x0004e20008021104 */
[----:B------:R-:W-:Y:S06]  /*1940*/  BRA.U !UP0, `(.L_x_25) ;  /* 0x0000000508587547 */ /* 0x000fec000b800000 */
[----:B------:R-:W-:Y:S01]  /*1950*/  UMOV UR22, URZ ;  /* 0x000000ff00167c82 */ /* 0x000fe20008000000 */
[----:B------:R-:W-:-:S05]  /*1960*/  UMOV UR6, UR23 ;  /* 0x0000001700067c82 */ /* 0x000fca0008000000 */
.L_x_33:
[----:B------:R-:W-:Y:S01]  /*1970*/  ULEA UR57, UR6, UR21, 0x3 ;  /* 0x0000001506397291 */ /* 0x000fe2000f8e18ff */
[----:B---3--:R-:W-:Y:S01]  /*1980*/  @!P4 MOV R2, 0x10000 ;  /* 0x000100000002c802 */ /* 0x008fe20000000f00 */
[----:B-123--:R-:W-:Y:S10]  /*1990*/  @P1 BRA `(.L_x_26) ;  /* 0x00000000000c1947 */ /* 0x00eff40003800000 */
[----:B------:R-:W-:-:S04]  /*19a0*/  SHF.L.U32 R3, R12, 0x1f, RZ ;  /* 0x0000001f0c037819 */ /* 0x000fc800000006ff */
[----:B------:R-:W3:Y:S02]  /*19b0*/  SYNCS.PHASECHK.TRANS64.TRYWAIT P0, [UR57+0x18], R3 ;  /* 0x00001803ff0075a7 */ /* 0x000ee40008001139 */
[----:B---3--:R-:W-:Y:S05]  /*19c0*/  @!P0 BRA `(.L_x_27) ;  /* 0x0000006400ec8947 */ /* 0x008fea0003800000 */
.L_x_26:
[----:B------:R3:W-:Y:S01]  /*19d0*/  @!P4 SYNCS.ARRIVE.TRANS64 RZ, [UR57], R2 ;  /* 0x00000002ffffc9a7 */ /* 0x0007e20008000039 */
[----:B------:R-:W-:-:S04]  /*19e0*/  ULOP3.LUT UR4, UR38, 0x2, URZ, 0xfc, !UPT ;  /* 0x0000000226047892 */ /* 0x000fc8000f8efcff */
[----:B------:R-:W-:-:S09]  /*19f0*/  UISETP.NE.AND UP0, UPT, UR4, 0x2, UPT ;  /* 0x000000020400788c */ /* 0x000fd2000bf05270 */
[----:B------:R-:W-:Y:S05]  /*1a00*/  BRA.U UP0, `(.L_x_28) ;  /* 0x0000000100047547 */ /* 0x000fea000b800000 */
[----:B-1----:R-:W-:Y:S05]  /*1a10*/  BPT.TRAP 0x1 ;  /* 0x000000040000795c */ /* 0x002fea0000300000 */
.L_x_28:
[----:B------:R-:W-:Y:S04]  /*1a20*/  BSSY.RECONVERGENT B0, `(.L_x_29) ;  /* 0x0000003000007945 */ /* 0x000fe80003800200 */
[----:B------:R-:W-:Y:S05]  /*1a30*/  @P3 BRA `(.L_x_30) ;  /* 0x0000000000043947 */ /* 0x000fea0003800000 */
[----:B-1----:R-:W-:Y:S05]  /*1a40*/  BPT.TRAP 0x1 ;  /* 0x000000040000795c */ /* 0x002fea0000300000 */
.L_x_30:
[----:B-1----:R-:W-:Y:S05]  /*1a50*/  BSYNC.RECONVERGENT B0 ;  /* 0x0000000000007941 */ /* 0x002fea0003800200 */
.L_x_29:
[----:B------:R-:W-:Y:S01]  /*1a60*/  UIADD3 UR4, UPT, UPT, UR6, 0x1, URZ ;  /* 0x0000000106047890 */ /* 0x000fe2000fffe0ff */
[----:B------:R-:W-:Y:S01]  /*1a70*/  BSSY.RECONVERGENT B0, `(.L_x_31) ;  /* 0x000003e000007945 */ /* 0x000fe20003800200 */
[----:B------:R-:W-:Y:S02]  /*1a80*/  ELECT P0, URZ, PT ;  /* 0x0000000000ff782f */ /* 0x000fe40003800000 */
[----:B------:R-:W-:-:S04]  /*1a90*/  UISETP.NE.AND UP0, UPT, UR4, 0x3, UPT ;  /* 0x000000030400788c */ /* 0x000fc8000bf05270 */
[----:B------:R-:W-:Y:S02]  /*1aa0*/  USEL UR5, URZ, 0x1, UP0 ;  /* 0x00000001ff057887 */ /* 0x000fe40008000000 */
[----:B------:R-:W-:-:S04]  /*1ab0*/  USEL UR23, UR4, URZ, UP0 ;  /* 0x000000ff04177287 */ /* 0x000fc80008000000 */
[----:B------:R-:W-:Y:S01]  /*1ac0*/  ULEA UR4, UR23, UR21, 0x3 ;  /* 0x0000001517047291 */ /* 0x000fe2000f8e18ff */
[----:B------:R-:W-:-:S04]  /*1ad0*/  LOP3.LUT R12, R12, UR5, RZ, 0x3c, !PT ;  /* 0x000000050c0c7c12 */ /* 0x000fc8000f8e3cff */
[----:B--2---:R-:W-:-:S04]  /*1ae0*/  SHF.L.U32 R0, R12, 0x1f, RZ ;  /* 0x0000001f0c007819 */ /* 0x004fc800000006ff */
[----:B------:R1:W2:Y:S01]  /*1af0*/  SYNCS.PHASECHK.TRANS64.TRYWAIT P1, [UR4+0x18], R0 ;  /* 0x00001800ff0075a7 */ /* 0x0002a20008021104 */
[----:B------:R-:W-:Y:S05]  /*1b00*/  @!P0 BRA `(.L_x_32) ;  /* 0x0000000000d08947 */ /* 0x000fea0003800000 */
[----:B------:R-:W-:Y:S02]  /*1b10*/  ULEA UR32, UR6, UR21, 0xf ;  /* 0x0000001506207291 */ /* 0x000fe4000f8e78ff */
[----:B------:R-:W-:Y:S02]  /*1b20*/  UIADD3 UR4, UP1, UPT, UR46, 0x80, URZ ;  /* 0x000000802e047890 */ /* 0x000fe4000ff3e0ff */
[----:B------:R-:W-:Y:S02]  /*1b30*/  ULEA UR7, UR6, UR29, 0xd ;  /* 0x0000001d06077291 */ /* 0x000fe4000f8e68ff */
[----:B------:R-:W-:Y:S02]  /*1b40*/  USHF.L.U32 UR58, UR22, 0x7, URZ ;  /* 0x00000007163a7899 */ /* 0x000fe400080006ff */
[----:B------:R-:W-:Y:S02]  /*1b50*/  UIADD3 UR14, UP0, UPT, UR46, 0x180, URZ ;  /* 0x000001802e0e7890 */ /* 0x000fe4000ff1e0ff */
[----:B------:R-:W-:-:S02]  /*1b60*/  UIADD3.X UR5, UPT, UPT, URZ, UR47, URZ, UP1, !UPT ;  /* 0x0000002fff057290 */ /* 0x000fc40008ffe4ff */
[----:B------:R-:W-:Y:S02]  /*1b70*/  ULEA UR7, UR7, UR21, 0x2 ;  /* 0x0000001507077291 */ /* 0x000fe4000f8e10ff */
[----:B------:R-:W-:Y:S02]  /*1b80*/  UIADD3 UR56, UPT, UPT, UR32, 0x6800, URZ ;  /* 0x0000680020387890 */ /* 0x000fe4000fffe0ff */
[----:B------:R-:W-:Y:S02]  /*1b90*/  UIADD3 UR50, UPT, UPT, UR58, 0x20, URZ ;  /* 0x000000203a327890 */ /* 0x000fe4000fffe0ff */
[----:B------:R-:W-:Y:S02]  /*1ba0*/  UIADD3 UR48, UPT, UPT, UR32, 0x8800, URZ ;  /* 0x0000880020307890 */ /* 0x000fe4000fffe0ff */
[----:B------:R-:W-:Y:S02]  /*1bb0*/  UIADD3 UR42, UPT, UPT, UR58, 0x40, URZ ;  /* 0x000000403a2a7890 */ /* 0x000fe4000fffe0ff */
[----:B------:R-:W-:-:S02]  /*1bc0*/  UIADD3 UR40, UPT, UPT, UR32, 0xa800, URZ ;  /* 0x0000a80020287890 */ /* 0x000fc4000fffe0ff */
[----:B------:R-:W-:Y:S02]  /*1bd0*/  UIADD3 UR34, UPT, UPT, UR58, 0x60, URZ ;  /* 0x000000603a227890 */ /* 0x000fe4000fffe0ff */
[----:B------:R-:W-:Y:S02]  /*1be0*/  UIADD3 UR32, UPT, UPT, UR32, 0xc800, URZ ;  /* 0x0000c80020207890 */ /* 0x000fe4000fffe0ff */
[----:B------:R-:W-:Y:S02]  /*1bf0*/  UIADD3.X UR15, UPT, UPT, URZ, UR47, URZ, UP0, !UPT ;  /* 0x0000002fff0f7290 */ /* 0x000fe400087fe4ff */
[----:B------:R-:W-:Y:S02]  /*1c00*/  UIADD3 UR24, UPT, UPT, UR7, 0x1e800, URZ ;  /* 0x0001e80007187890 */ /* 0x000fe4000fffe0ff */
[----:B------:R-:W-:Y:S01]  /*1c10*/  UIADD3 UR8, UPT, UPT, UR7, 0x20800, URZ ;  /* 0x0002080007087890 */ /* 0x000fe2000fffe0ff */
[----:B------:R-:W-:Y:S01]  /*1c20*/  UMOV UR30, 0x0 ;  /* 0x00000000001e7882 */ /* 0x000fe20000000000 */
[----:B------:R-:W-:Y:S01]  /*1c30*/  UMOV UR31, 0x10000000 ;  /* 0x10000000001f7882 */ /* 0x000fe20000000000 */
[----:B------:R-:W-:Y:S01]  /*1c40*/  UMOV UR49, UR57 ;  /* 0x0000003900317c82 */ /* 0x000fe20008000000 */
[----:B------:R-:W-:Y:S01]  /*1c50*/  UMOV UR51, UR59 ;  /* 0x0000003b00337c82 */ /* 0x000fe20008000000 */
[----:B------:R-:W-:Y:S01]  /*1c60*/  UMOV UR52, UR60 ;  /* 0x0000003c00347c82 */ /* 0x000fe20008000000 */
[----:B------:R-:W-:Y:S01]  /*1c70*/  UMOV UR41, UR57 ;  /* 0x0000003900297c82 */ /* 0x000fe20008000000 */
[----:B------:R-:W-:Y:S01]  /*1c80*/  UMOV UR43, UR59 ;  /* 0x0000003b002b7c82 */ /* 0x000fe20008000000 */
[----:B------:R-:W-:Y:S01]  /*1c90*/  UMOV UR44, UR60 ;  /* 0x0000003c002c7c82 */ /* 0x000fe20008000000 */
[----:B------:R-:W-:Y:S01]  /*1ca0*/  UTMALDG.3D [UR56], [UR4], desc[UR30] ;  /* 0x00001e38040075b4 */ /* 0x000fe20008011000 */
[----:B------:R-:W-:Y:S01]  /*1cb0*/  UMOV UR33, UR57 ;  /* 0x0000003900217c82 */ /* 0x000fe20008000000 */
[----:B------:R-:W-:Y:S01]  /*1cc0*/  UMOV UR35, UR59 ;  /* 0x0000003b00237c82 */ /* 0x000fe20008000000 */
[----:B------:R-:W-:Y:S01]  /*1cd0*/  UMOV UR36, UR60 ;  /* 0x0000003c00247c82 */ /* 0x000fe20008000000 */
[----:B------:R-:W-:Y:S01]  /*1ce0*/  UMOV UR13, 0x30000 ;  /* 0x00030000000d7882 */ /* 0x000fe20000000000 */
[----:B------:R-:W-:Y:S01]  /*1cf0*/  UMOV UR25, UR57 ;  /* 0x0000003900197c82 */ /* 0x000fe20008000000 */
[----:B------:R-:W-:Y:S01]  /*1d00*/  UMOV UR28, UR60 ;  /* 0x0000003c001c7c82 */ /* 0x000fe20008000000 */
[----:B------:R-:W-:Y:S01]  /*1d10*/  UMOV UR26, UR58 ;  /* 0x0000003a001a7c82 */ /* 0x000fe20008000000 */
[----:B------:R-:W-:Y:S01]  /*1d20*/  UTMALDG.3D [UR48], [UR4], desc[UR30] ;  /* 0x00001e30040075b4 */ /* 0x000fe20008011000 */
[----:B------:R-:W-:Y:S01]  /*1d30*/  UMOV UR9, UR57 ;  /* 0x0000003900097c82 */ /* 0x000fe20008000000 */
[----:B------:R-:W-:Y:S01]  /*1d40*/  UMOV UR11, UR27 ;  /* 0x0000001b000b7c82 */ /* 0x000fe20008000000 */
[----:B------:R-:W-:Y:S01]  /*1d50*/  UMOV UR12, UR60 ;  /* 0x0000003c000c7c82 */ /* 0x000fe20008000000 */
[----:B------:R-:W-:Y:S01]  /*1d60*/  UMOV UR10, UR50 ;  /* 0x00000032000a7c82 */ /* 0x000fe20008000000 */
[----:B------:R-:W-:Y:S01]  /*1d70*/  UIADD3 UR16, UPT, UPT, UR7, 0x22800, URZ ;  /* 0x0002280007107890 */ /* 0x000fe2000fffe0ff */
[----:B------:R-:W-:Y:S01]  /*1d80*/  UMOV UR17, UR57 ;  /* 0x0000003900117c82 */ /* 0x000fe20008000000 */
[----:B------:R-:W-:Y:S01]  /*1d90*/  UTMALDG.3D [UR40], [UR4], desc[UR30] ;  /* 0x00001e28040075b4 */ /* 0x000fe20008011000 */
[----:B------:R-:W-:Y:S01]  /*1da0*/  UMOV UR19, UR27 ;  /* 0x0000001b00137c82 */ /* 0x000fe20008000000 */
[----:B------:R-:W-:Y:S01]  /*1db0*/  UMOV UR20, UR60 ;  /* 0x0000003c00147c82 */ /* 0x000fe20008000000 */
[----:B------:R-:W-:Y:S01]  /*1dc0*/  UMOV UR18, UR42 ;  /* 0x0000002a00127c82 */ /* 0x000fe20008000000 */
[----:B------:R-:W-:Y:S01]  /*1dd0*/  UTMALDG.3D [UR32], [UR4], desc[UR30] ;  /* 0x00001e20040075b4 */ /* 0x000fe20008011000 */
[----:B------:R-:W-:Y:S01]  /*1de0*/  UTMALDG.3D.MULTICAST [UR24], [UR14], UR13, desc[UR30] ;  /* 0x00001e180e0073b4 */ /* 0x000fe2000801180d */
[----:B------:R4:W-:Y:S01]  /*1df0*/  UTMALDG.3D.MULTICAST [UR8], [UR14], UR13, desc[UR30] ;  /* 0x00001e080e0073b4 */ /* 0x0009e2000801180d */
[----:B------:R1:W-:Y:S01]  /*1e00*/  UTMALDG.3D.MULTICAST [UR16], [UR14], UR13, desc[UR30] ;  /* 0x00001e100e0073b4 */ /* 0x0003e2000801180d */
[----:B----4-:R-:W-:Y:S01]  /*1e10*/  UIADD3 UR8, UPT, UPT, UR7, 0x24800, URZ ;  /* 0x0002480007087890 */ /* 0x010fe2000fffe0ff */
[----:B------:R-:W-:-:S08]  /*1e20*/  UMOV UR10, UR34 ;  /* 0x00000022000a7c82 */ /* 0x000fd00008000000 */
[----:B------:R1:W-:Y:S02]  /*1e30*/  UTMALDG.3D.MULTICAST [UR8], [UR14], UR13, desc[UR30] ;  /* 0x00001e080e0073b4 */ /* 0x0003e4000801180d */
[----:B-1----:R-:W-:Y:S01]  /*1e40*/  NOP ;  /* 0x0000000000007918 */ /* 0x002fe20000000000 */
.L_x_32:
[----:B------:R-:W-:Y:S05]  /*1e50*/  BSYNC.RECONVERGENT B0 ;  /* 0x0000000000007941 */ /* 0x000fea0003800200 */
.L_x_31:
[----:B------:R-:W-:Y:S01]  /*1e60*/  UIADD3 UR22, UPT, UPT, UR22, 0x1, URZ ;  /* 0x0000000116167890 */ /* 0x000fe2000fffe0ff */
[----:B------:R-:W-:Y:S01]  /*1e70*/  UMOV UR6, UR23 ;  /* 0x0000001700067c82 */ /* 0x000fe20008000000 */
[----:B------:R-:W-:Y:S02]  /*1e80*/  UMOV UR13, UR37 ;  /* 0x00000025000d7c82 */ /* 0x000fe40008000000 */
[----:B------:R-:W-:-:S09]  /*1e90*/  UISETP.NE.AND UP0, UPT, UR22, UR37, UPT ;  /* 0x000000251600728c */ /* 0x000fd2000bf05270 */
[----:B------:R-:W-:Y:S05]  /*1ea0*/  BRA.U UP0, `(.L_x_33) ;  /* 0xfffffff900b07547 */ /* 0x000fea000b83ffff */
.L_x_25:
[----:B------:R-:W-:Y:S01]  /*1eb0*/  ULEA UR4, UR23, UR21, 0x3 ;  /* 0x0000001517047291 */ /* 0x000fe2000f8e18ff */
[----:B-12---:R-:W-:Y:S01]  /*1ec0*/  SHF.L.U32 R0, R12, 0x1f, RZ ;  /* 0x0000001f0c007819 */ /* 0x006fe200000006ff */
[----:B------:R-:W-:Y:S01]  /*1ed0*/  @!P2 SYNCS.ARRIVE.TRANS64.A1T0 RZ, [UR21+0x68], RZ ;  /* 0x000068ffffffa9a7 */ /* 0x000fe20008100015 */
[----:B------:R-:W-:-:S06]  /*1ee0*/  UISETP.GT.AND UP0, UPT, UR64, UR63, UPT ;  /* 0x0000003f4000728c */ /* 0x000fcc000bf04270 */
[----:B---3--:R1:W2:Y:S03]  /*1ef0*/  SYNCS.PHASECHK.TRANS64.TRYWAIT P1, [UR4+0x18], R0 ;  /* 0x00001800ff0075a7 */ /* 0x0082a60008021104 */
[----:B------:R-:W-:Y:S05]  /*1f00*/  BRA.U !UP0, `(.L_x_34) ;  /* 0x0000000508547547 */ /* 0x000fea000b800000 */
[----:B------:R-:W-:Y:S01]  /*1f10*/  UIADD3 UR22, UPT, UPT, UR65, UR13, URZ ;  /* 0x0000000d41167290 */ /* 0x000fe2000fffe0ff */
[----:B------:R-:W-:-:S11]  /*1f20*/  UMOV UR6, UR23 ;  /* 0x0000001700067c82 */ /* 0x000fd60008000000 */
.L_x_42:
[----:B------:R-:W-:Y:S01]  /*1f30*/  ULEA UR57, UR6, UR21, 0x3 ;  /* 0x0000001506397291 */ /* 0x000fe2000f8e18ff */
[----:B--2---:R-:W-:Y:S01]  /*1f40*/  @!P4 MOV R2, 0x10000 ;  /* 0x000100000002c802 */ /* 0x004fe20000000f00 */
[----:B--23--:R-:W-:Y:S10]  /*1f50*/  @P1 BRA `(.L_x_35) ;  /* 0x00000000000c1947 */ /* 0x00cff40003800000 */
[----:B------:R-:W-:-:S04]  /*1f60*/  SHF.L.U32 R3, R12, 0x1f, RZ ;  /* 0x0000001f0c037819 */ /* 0x000fc800000006ff */
[----:B------:R-:W2:Y:S02]  /*1f70*/  SYNCS.PHASECHK.TRANS64.TRYWAIT P0, [UR57+0x18], R3 ;  /* 0x00001803ff0075a7 */ /* 0x000ea40008001139 */
[----:B--2---:R-:W-:Y:S05]  /*1f80*/  @!P0 BRA `(.L_x_36) ;  /* 0x0000006000948947 */ /* 0x004fea0003800000 */
.L_x_35:
[----:B------:R2:W-:Y:S01]  /*1f90*/  @!P4 SYNCS.ARRIVE.TRANS64 RZ, [UR57], R2 ;  /* 0x00000002ffffc9a7 */ /* 0x0005e20008000039 */
[----:B------:R-:W-:-:S04]  /*1fa0*/  ULOP3.LUT UR4, UR38, 0x2, URZ, 0xfc, !UPT ;  /* 0x0000000226047892 */ /* 0x000fc8000f8efcff */
[----:B------:R-:W-:-:S09]  /*1fb0*/  UISETP.NE.AND UP0, UPT, UR4, 0x2, UPT ;  /* 0x000000020400788c */ /* 0x000fd2000bf05270 */
[----:B------:R-:W-:Y:S05]  /*1fc0*/  BRA.U UP0, `(.L_x_37) ;  /* 0x0000000100047547 */ /* 0x000fea000b800000 */
[----:B------:R-:W-:Y:S05]  /*1fd0*/  BPT.TRAP 0x1 ;  /* 0x000000040000795c */ /* 0x000fea0000300000 */
.L_x_37:
[----:B------:R-:W-:Y:S04]  /*1fe0*/  BSSY.RECONVERGENT B0, `(.L_x_38) ;  /* 0x0000003000007945 */ /* 0x000fe80003800200 */
[----:B------:R-:W-:Y:S05]  /*1ff0*/  @P3 BRA `(.L_x_39) ;  /* 0x0000000000043947 */ /* 0x000fea0003800000 */
[----:B------:R-:W-:Y:S05]  /*2000*/  BPT.TRAP 0x1 ;  /* 0x000000040000795c */ /* 0x000fea0000300000 */
.L_x_39:
[----:B------:R-:W-:Y:S05]  /*2010*/  BSYNC.RECONVERGENT B0 ;  /* 0x0000000000007941 */ /* 0x000fea0003800200 */
.L_x_38:
        /* <DEDUP_REMOVED lines=8> */
[----:B-1----:R-:W-:-:S04]  /*20a0*/  SHF.L.U32 R0, R12, 0x1f, RZ ;  /* 0x0000001f0c007819 */ /* 0x002fc800000006ff */
[----:B------:R1:W3:Y:S01]  /*20b0*/  SYNCS.PHASECHK.TRANS64.TRYWAIT P1, [UR4+0x18], R0 ;  /* 0x00001800ff0075a7 */ /* 0x0002e20008021104 */
        /* <DEDUP_REMOVED lines=53> */
.L_x_41:
[----:B------:R-:W-:Y:S05]  /*2410*/  BSYNC.RECONVERGENT B0 ;  /* 0x0000000000007941 */ /* 0x000fea0003800200 */
.L_x_40:
[----:B------:R-:W-:Y:S01]  /*2420*/  UIADD3 UR13, UPT, UPT, UR13, 0x1, URZ ;  /* 0x000000010d0d7890 */ /* 0x000fe2000fffe0ff */
[----:B------:R-:W-:-:S03]  /*2430*/  UMOV UR6, UR23 ;  /* 0x0000001700067c82 */ /* 0x000fc60008000000 */
[----:B------:R-:W-:-:S09]  /*2440*/  UISETP.NE.AND UP0, UPT, UR13, UR22, UPT ;  /* 0x000000160d00728c */ /* 0x000fd2000bf05270 */
[----:B------:R-:W-:Y:S05]  /*2450*/  BRA.U UP0, `(.L_x_42) ;  /* 0xfffffff900b47547 */ /* 0x000fea000b83ffff */
.L_x_34:
[C---:B------:R-:W-:Y:S01]  /*2460*/  LEA R3, R11.reuse, UR21, 0x3 ;  /* 0x000000150b037c11 */ /* 0x040fe2000f8e18ff */
[----:B------:R-:W-:Y:S01]  /*2470*/  NOP ;  /* 0x0000000000007918 */ /* 0x000fe20000000000 */
[----:B-1----:R-:W-:Y:S02]  /*2480*/  SHF.L.U32 R0, R10, 0x1f, RZ ;  /* 0x0000001f0a007819 */ /* 0x002fe400000006ff */
[----:B------:R-:W-:Y:S02]  /*2490*/  LEA R4, R11, UR21, 0x4 ;  /* 0x000000150b047c11 */ /* 0x000fe4000f8e20ff */
[----:B------:R-:W1:Y:S02]  /*24a0*/  SYNCS.PHASECHK.TRANS64.TRYWAIT P0, [R3+URZ+0x70], R0 ;  /* 0x00007000030075a7 */ /* 0x000e6400080011ff */
[----:B-1----:R-:W-:Y:S05]  /*24b0*/  @!P0 BRA `(.L_x_43) ;  /* 0x0000005c00608947 */ /* 0x002fea0003800000 */
.L_x_128:
[----:B------:R-:W4:Y:S01]  /*24c0*/  LDS.128 R4, [R4+0x100] ;  /* 0x0001000004047984 */ /* 0x000f220000000c00 */
[----:B------:R-:W-:Y:S01]  /*24d0*/  UISETP.GE.AND UP0, UPT, UR39, 0x1, UPT ;  /* 0x000000012700788c */ /* 0x000fe2000bf06270 */
[----:B------:R-:W-:Y:S01]  /*24e0*/  @!PT LDS RZ, [RZ] ;  /* 0x00000000fffff984 */ /* 0x000fe20000000800 */
[----:B------:R-:W-:Y:S01]  /*24f0*/  @!PT LDS RZ, [RZ] ;  /* 0x00000000fffff984 */ /* 0x000fe20000000800 */
[----:B------:R-:W-:Y:S01]  /*2500*/  @!PT LDS RZ, [RZ] ;  /* 0x00000000fffff984 */ /* 0x000fe20000000800 */
[----:B------:R-:W-:Y:S01]  /*2510*/  @!PT LDS RZ, [RZ] ;  /* 0x00000000fffff984 */ /* 0x000fe20000000800 */
[----:B------:R1:W-:Y:S06]  /*2520*/  MEMBAR.ALL.CTA ;  /* 0x0000000000007992 */ /* 0x0003ec0000008000 */
[----:B-1----:R-:W1:Y:S01]  /*2530*/  FENCE.VIEW.ASYNC.S ;  /* 0x00000000000073c6 */ /* 0x002e620000000000 */
[----:B----4-:R-:W-:-:S13]  /*2540*/  LOP3.LUT P0, RZ, R6, 0x1, RZ, 0xc0, !PT ;  /* 0x0000000106ff7812 */ /* 0x010fda000780c0ff */
[----:B-1----:R-:W-:Y:S01]  /*2550*/  VOTEU.ANY UP1, P0 ;  /* 0x0000000000ff7886 */ /* 0x002fe20000020100 */
[----:B------:R-:W-:-:S13]  /*2560*/  PLOP3.LUT P0, PT, PT, PT, UP1, 0x80, 0x8 ;  /* 0x000000000008781c */ /* 0x000fda0003f0f018 */
[----:B------:R-:W-:Y:S02]  /*2570*/  @P0 LOP3.LUT R0, R5, 0xffff, RZ, 0xc0, !PT ;  /* 0x0000ffff05000812 */ /* 0x000fe400078ec0ff */
[----:B--2---:R-:W-:Y:S02]  /*2580*/  @P0 MOV R2, R4 ;  /* 0x0000000400020202 */ /* 0x004fe40000000f00 */
[----:B------:R-:W-:Y:S01]  /*2590*/  @P0 R2UR UR5, R0 ;  /* 0x00000000000502ca */ /* 0x000fe200000e0000 */
[----:B------:R-:W-:Y:S01]  /*25a0*/  VIADD R0, R3, 0x80 ;  /* 0x0000008003007836 */ /* 0x000fe20000000000 */
[----:B------:R-:W-:Y:S02]  /*25b0*/  @P0 SHF.R.U32.HI R4, RZ, 0x10, R5 ;  /* 0x00000010ff040819 */ /* 0x000fe40000011605 */
[----:B------:R-:W-:Y:S02]  /*25c0*/  @P0 R2UR UR6, R2 ;  /* 0x00000000020602ca */ /* 0x000fe400000e0000 */
[----:B------:R-:W-:-:S02]  /*25d0*/  PRMT R0, RZ, 0x654, R0 ;  /* 0x00000654ff007816 */ /* 0x000fc40000000000 */
[----:B------:R-:W-:Y:S02]  /*25e0*/  @P0 R2UR UR4, R4 ;  /* 0x00000000040402ca */ /* 0x000fe400000e0000 */
[----:B------:R1:W-:Y:S03]  /*25f0*/  SYNCS.ARRIVE.TRANS64.RED.A1T0 RZ, [R0+URZ], RZ ;  /* 0x000000ff00ff79a7 */ /* 0x0003e600081004ff */
[----:B------:R-:W-:-:S04]  /*2600*/  @UP1 UMOV UR53, UR5 ;  /* 0x0000000500351c82 */ /* 0x000fc80008000000 */
[----:B------:R-:W-:-:S04]  /*2610*/  @UP1 UMOV UR54, UR6 ;  /* 0x0000000600361c82 */ /* 0x000fc80008000000 */
[----:B------:R-:W-:Y:S01]  /*2620*/  @UP1 UMOV UR60, UR4 ;  /* 0x00000004003c1c82 */ /* 0x000fe20008000000 */
[----:B------:R-:W-:Y:S05]  /*2630*/  BRA.U !UP0, `(.L_x_44) ;  /* 0x0000000108d47547 */ /* 0x000fea000b800000 */
[----:B------:R-:W2:Y:S01]  /*2640*/  LDCU.128 UR12, c[0x0][0xb10] ;  /* 0x00016200ff0c77ac */ /* 0x000ea20008000c00 */
[----:B------:R-:W4:Y:S01]  /*2650*/  LDCU UR22, c[0x0][0xb20] ;  /* 0x00016400ff1677ac */ /* 0x000f220008000800 */
[----:B------:R-:W3:Y:S01]  /*2660*/  LDCU UR20, c[0x0][0xb0c] ;  /* 0x00016180ff1477ac */ /* 0x000ee20008000800 */
[----:B------:R-:W1:Y:S01]  /*2670*/  LDCU.64 UR8, c[0x0][0xb28] ;  /* 0x00016500ff0877ac */ /* 0x000e620008000a00 */
[----:B------:R-:W-:Y:S02]  /*2680*/  UISETP.NE.AND UP3, UPT, UR39, 0x1, UPT ;  /* 0x000000012700788c */ /* 0x000fe4000bf65270 */
[----:B--2---:R-:W-:Y:S02]  /*2690*/  UIMAD.WIDE.U32 UR6, UR61, UR15, URZ ;  /* 0x0000000f3d0672a5 */ /* 0x004fe4000f8e00ff */
[----:B------:R-:W-:Y:S02]  /*26a0*/  UIMAD.WIDE.U32 UR4, UR62, UR12, URZ ;  /* 0x0000000c3e0472a5 */ /* 0x000fe4000f8e00ff */
[----:B------:R-:W-:-:S02]  /*26b0*/  UISETP.NE.AND UP0, UPT, UR14, 0x1, UPT ;  /* 0x000000010e00788c */ /* 0x000fc4000bf05270 */
[----:B------:R-:W-:Y:S01]  /*26c0*/  UIMAD.WIDE.U32 UR18, UR53, UR15, URZ ;  /* 0x0000000f351272a5 */ /* 0x000fe2000f8e00ff */
[----:B------:R-:W-:Y:S02]  /*26d0*/  UMOV UR6, UR7 ;  /* 0x0000000700067c82 */ /* 0x000fe40008000000 */
[----:B------:R-:W-:Y:S01]  /*26e0*/  UMOV UR4, UR5 ;  /* 0x0000000500047c82 */ /* 0x000fe20008000000 */
[----:B----4-:R-:W-:Y:S02]  /*26f0*/  USHF.R.U32.HI UR6, URZ, UR22, UR6 ;  /* 0x00000016ff067299 */ /* 0x010fe40008011606 */
[----:B---3--:R-:W-:Y:S02]  /*2700*/  UISETP.NE.AND UP2, UPT, UR20, 0x1, UPT ;  /* 0x000000011400788c */ /* 0x008fe4000bf45270 */
[----:B------:R-:W-:Y:S02]  /*2710*/  USHF.R.U32.HI UR4, URZ, UR13, UR4 ;  /* 0x0000000dff047299 */ /* 0x000fe40008011604 */
[----:B------:R-:W-:-:S02]  /*2720*/  USEL UR5, UR61, UR6, !UP0 ;  /* 0x000000063d057287 */ /* 0x000fc4000c000000 */
[----:B------:R-:W-:Y:S02]  /*2730*/  USEL UR6, UR62, UR4, !UP2 ;  /* 0x000000043e067287 */ /* 0x000fe4000d000000 */
[----:B-1----:R-:W-:Y:S01]  /*2740*/  UIMAD.WIDE.U32 UR10, UR5, UR8, URZ ;  /* 0x00000008050a72a5 */ /* 0x002fe2000f8e00ff */
[----:B------:R-:W-:Y:S01]  /*2750*/  UMOV UR4, UR19 ;  /* 0x0000001300047c82 */ /* 0x000fe20008000000 */
[----:B------:R-:W-:Y:S02]  /*2760*/  UIMAD.WIDE.U32 UR16, UR54, UR12, URZ ;  /* 0x0000000c361072a5 */ /* 0x000fe4000f8e00ff */
[----:B------:R-:W-:-:S03]  /*2770*/  UIMAD.WIDE.U32 UR18, UR6, UR8, URZ ;  /* 0x00000008061272a5 */ /* 0x000fc6000f8e00ff */
[----:B------:R-:W-:Y:S01]  /*2780*/  UMOV UR10, UR11 ;  /* 0x0000000b000a7c82 */ /* 0x000fe20008000000 */
[----:B------:R-:W-:Y:S02]  /*2790*/  USHF.R.U32.HI UR4, URZ, UR22, UR4 ;  /* 0x00000016ff047299 */ /* 0x000fe40008011604 */
[----:B------:R-:W-:Y:S01]  /*27a0*/  @UP3 USHF.R.U32.HI UR5, URZ, UR9, UR10 ;  /* 0x00000009ff053299 */ /* 0x000fe2000801160a */
[----:B------:R-:W-:Y:S01]  /*27b0*/  UMOV UR16, UR17 ;  /* 0x0000001100107c82 */ /* 0x000fe20008000000 */
[----:B------:R-:W-:Y:S01]  /*27c0*/  UMOV UR18, UR19 ;  /* 0x0000001300127c82 */ /* 0x000fe20008000000 */
[----:B------:R-:W-:Y:S02]  /*27d0*/  USHF.R.U32.HI UR13, URZ, UR13, UR16 ;  /* 0x0000000dff0d7299 */ /* 0x000fe40008011610 */
[----:B------:R-:W-:Y:S02]  /*27e0*/  USEL UR4, UR53, UR4, !UP0 ;  /* 0x0000000435047287 */ /* 0x000fe4000c000000 */
[----:B------:R-:W-:-:S02]  /*27f0*/  @UP3 USHF.R.U32.HI UR6, URZ, UR9, UR18 ;  /* 0x00000009ff063299 */ /* 0x000fc40008011612 */
[----:B------:R-:W-:Y:S02]  /*2800*/  UIMAD UR7, UR39, UR5, URZ ;  /* 0x00000005270772a4 */ /* 0x000fe4000f8e02ff */
[----:B------:R-:W-:Y:S02]  /*2810*/  USEL UR5, UR54, UR13, !UP2 ;  /* 0x0000000d36057287 */ /* 0x000fe4000d000000 */
[----:B------:R-:W-:Y:S02]  /*2820*/  UIMAD UR10, UR39, UR6, URZ ;  /* 0x00000006270a72a4 */ /* 0x000fe4000f8e02ff */
[----:B------:R-:W-:Y:S02]  /*2830*/  UISETP.GE.AND UP0, UPT, UR4, UR7, UPT ;  /* 0x000000070400728c */ /* 0x000fe4000bf06270 */
[----:B------:R-:W-:Y:S02]  /*2840*/  UIMAD.WIDE.U32 UR12, UR4, UR8, URZ ;  /* 0x00000008040c72a5 */ /* 0x000fe4000f8e00ff */
[----:B------:R-:W-:-:S02]  /*2850*/  UISETP.GE.OR UP0, UPT, UR5, UR10, UP0 ;  /* 0x0000000a0500728c */ /* 0x000fc40008706670 */
[----:B------:R-:W-:Y:S02]  /*2860*/  UIMAD.WIDE.U32 UR10, UR5, UR8, URZ ;  /* 0x00000008050a72a5 */ /* 0x000fe4000f8e00ff */
[----:B------:R-:W-:Y:S01]  /*2870*/  UIADD3 UR12, UPT, UPT, -UR4, URZ, URZ ;  /* 0x000000ff040c7290 */ /* 0x000fe2000fffe1ff */
[----:B------:R-:W-:Y:S01]  /*2880*/  UMOV UR8, UR13 ;  /* 0x0000000d00087c82 */ /* 0x000fe20008000000 */
[----:B------:R-:W-:Y:S02]  /*2890*/  UIADD3 UR10, UPT, UPT, -UR5, URZ, URZ ;  /* 0x000000ff050a7290 */ /* 0x000fe4000fffe1ff */
[----:B------:R-:W-:-:S03]  /*28a0*/  USHF.R.U32.HI UR8, URZ, UR9, UR8 ;  /* 0x00000009ff087299 */ /* 0x000fc60008011608 */
[----:B------:R-:W-:Y:S01]  /*28b0*/  @!UP0 UMOV UR7, UR11 ;  /* 0x0000000b00078c82 */ /* 0x000fe20008000000 */
[----:B------:R-:W-:Y:S02]  /*28c0*/  UIMAD UR12, UR14, UR12, UR53 ;  /* 0x0000000c0e0c72a4 */ /* 0x000fe4000f8e0235 */
[----:B------:R-:W-:Y:S02]  /*28d0*/  USEL UR8, UR4, UR8, !UP3 ;  /* 0x0000000804087287 */ /* 0x000fe4000d800000 */
[----:B------:R-:W-:Y:S02]  /*28e0*/  @!UP0 USHF.R.U32.HI UR7, URZ, UR9, UR7 ;  /* 0x00000009ff078299 */ /* 0x000fe40008011607 */
[----:B------:R-:W-:Y:S02]  /*28f0*/  UIADD3 UR9, UPT, UPT, -UR8, URZ, URZ ;  /* 0x000000ff08097290 */ /* 0x000fe4000fffe1ff */
[----:B------:R-:W-:Y:S02]  /*2900*/  @!UP0 USEL UR7, UR5, UR7, !UP3 ;  /* 0x0000000705078287 */ /* 0x000fe4000d800000 */
[----:B------:R-:W-:-:S02]  /*2910*/  UIMAD UR9, UR39, UR9, UR4 ;  /* 0x00000009270972a4 */ /* 0x000fc4000f8e0204 */
[----:B------:R-:W-:Y:S02]  /*2920*/  @!UP0 UIADD3 UR8, UPT, UPT, UR8, -UR7, URZ ;  /* 0x8000000708088290 */ /* 0x000fe4000fffe0ff */
[----:B------:R-:W-:Y:S02]  /*2930*/  @!UP0 UIMAD UR7, UR9, UR6, UR7 ;  /* 0x00000006090782a4 */ /* 0x000fe4000f8e0207 */
[----:B------:R-:W-:Y:S02]  /*2940*/  @!UP0 UIMAD UR4, UR39, UR8, UR5 ;  /* 0x00000008270482a4 */ /* 0x000fe4000f8e0205 */
[----:B------:R-:W-:Y:S02]  /*2950*/  UIMAD UR6, UR20, UR10, UR54 ;  /* 0x0000000a140672a4 */ /* 0x000fe4000f8e0236 */
[----:B------:R-:W-:Y:S01]  /*2960*/  UIMAD UR53, UR4, UR14, UR12 ;  /* 0x0000000e043572a4 */ /* 0x000fe2000f8e020c */
[----:B------:R-:W-:Y:S02]  /*2970*/  @!UP0 UMOV UR5, UR7 ;  /* 0x0000000700058c82 */ /* 0x000fe40008000000 */
[----:B------:R-:W-:-:S12]  /*2980*/  UIMAD UR54, UR5, UR20, UR6 ;  /* 0x00000014053672a4 */ /* 0x000fd8000f8e0206 */
.L_x_44:
[----:B------:R-:W2:Y:S02]  /*2990*/  LDCU UR4, c[0x0][0xb30] ;  /* 0x00016600ff0477ac */ /* 0x000ea40008000800 */
[----:B--2---:R-:W-:-:S09]  /*29a0*/  UISETP.NE.AND UP0, UPT, UR4, 0x1, UPT ;  /* 0x000000010400788c */ /* 0x004fd2000bf05270 */
[----:B------:R-:W-:Y:S05]  /*29b0*/  BRA.U UP0, `(.L_x_45) ;  /* 0x0000000100447547 */ /* 0x000fea000b800000 */
[----:B------:R-:W2:Y:S01]  /*29c0*/  LDCU.128 UR8, c[0x0][0xb10] ;  /* 0x00016200ff0877ac */ /* 0x000ea20008000c00 */
[----:B------:R-:W4:Y:S01]  /*29d0*/  LDCU UR12, c[0x0][0xb0c] ;  /* 0x00016180ff0c77ac */ /* 0x000f220008000800 */
[----:B------:R-:W1:Y:S01]  /*29e0*/  LDCU UR13, c[0x0][0xb20] ;  /* 0x00016400ff0d77ac */ /* 0x000e620008000800 */
[----:B--2---:R-:W-:Y:S02]  /*29f0*/  UIMAD.WIDE.U32 UR6, UR54, UR8, URZ ;  /* 0x00000008360672a5 */ /* 0x004fe4000f8e00ff */
[----:B------:R-:W-:Y:S02]  /*2a00*/  UIMAD.WIDE.U32 UR4, UR53, UR11, URZ ;  /* 0x0000000b350472a5 */ /* 0x000fe4000f8e00ff */
[----:B----4-:R-:W-:Y:S02]  /*2a10*/  UISETP.NE.AND UP2, UPT, UR12, 0x1, UPT ;  /* 0x000000010c00788c */ /* 0x010fe4000bf45270 */
[----:B------:R-:W-:Y:S01]  /*2a20*/  UISETP.NE.AND UP0, UPT, UR10, 0x1, UPT ;  /* 0x000000010a00788c */ /* 0x000fe2000bf05270 */
[----:B------:R-:W-:-:S02]  /*2a30*/  UMOV UR6, UR7 ;  /* 0x0000000700067c82 */ /* 0x000fc40008000000 */
[----:B------:R-:W-:Y:S01]  /*2a40*/  UMOV UR4, UR5 ;  /* 0x0000000500047c82 */ /* 0x000fe20008000000 */
[----:B------:R-:W-:Y:S02]  /*2a50*/  USHF.R.U32.HI UR6, URZ, UR9, UR6 ;  /* 0x00000009ff067299 */ /* 0x000fe40008011606 */
[----:B-1----:R-:W-:Y:S02]  /*2a60*/  USHF.R.U32.HI UR4, URZ, UR13, UR4 ;  /* 0x0000000dff047299 */ /* 0x002fe40008011604 */
[----:B------:R-:W-:Y:S02]  /*2a70*/  USEL UR5, UR54, UR6, !UP2 ;  /* 0x0000000636057287 */ /* 0x000fe4000d000000 */
[----:B------:R-:W-:-:S04]  /*2a80*/  USEL UR4, UR53, UR4, !UP0 ;  /* 0x0000000435047287 */ /* 0x000fc8000c000000 */
[----:B------:R-:W-:Y:S02]  /*2a90*/  UIADD3 UR6, UPT, UPT, UR5, -UR4, URZ ;  /* 0x8000000405067290 */ /* 0x000fe4000fffe0ff */
[----:B------:R-:W-:Y:S02]  /*2aa0*/  UIADD3 UR4, UPT, UPT, -UR5, UR4, URZ ;  /* 0x0000000405047290 */ /* 0x000fe4000fffe1ff */
[----:B------:R-:W-:Y:S02]  /*2ab0*/  UIMAD UR53, UR6, UR10, UR53 ;  /* 0x0000000a063572a4 */ /* 0x000fe4000f8e0235 */
[----:B------:R-:W-:-:S12]  /*2ac0*/  UIMAD UR54, UR4, UR12, UR54 ;  /* 0x0000000c043672a4 */ /* 0x000fd8000f8e0236 */
.L_x_45:
[----:B------:R-:W-:Y:S01]  /*2ad0*/  VIADD R11, R11, 0x1 ;  /* 0x000000010b0b7836 */ /* 0x000fe20000000000 */
[----:B------:R-:W-:Y:S02]  /*2ae0*/  R2UR UR5, R56 ;  /* 0x00000000380572ca */ /* 0x000fe400000e0000 */
[----:B------:R-:W-:Y:S02]  /*2af0*/  R2UR UR4, R55 ;  /* 0x00000000370472ca */ /* 0x000fe400000e0000 */
[C---:B------:R-:W-:Y:S02]  /*2b00*/  ISETP.NE.AND P0, PT, R11.reuse, 0x2, PT ;  /* 0x000000020b00780c */ /* 0x040fe40003f05270 */
[----:B------:R-:W-:Y:S02]  /*2b10*/  PLOP3.LUT P2, PT, PT, PT, PT, 0x80, 0x8 ;  /* 0x000000000008781c */ /* 0x000fe40003f4f070 */
[----:B-1----:R-:W-:Y:S02]  /*2b20*/  SEL R0, RZ, 0x1, P0 ;  /* 0x00000001ff007807 */ /* 0x002fe40000000000 */
[----:B------:R-:W-:-:S02]  /*2b30*/  SEL R11, R11, RZ, P0 ;  /* 0x000000ff0b0b7207 */ /* 0x000fc40000000000 */
[----:B------:R-:W-:Y:S01]  /*2b40*/  LOP3.LUT R10, R10, R0, RZ, 0x3c, !PT ;  /* 0x000000000a0a7212 */ /* 0x000fe200078e3cff */
[----:B------:R-:W-:Y:S02]  /*2b50*/  UIADD3 UR26, UPT, UPT, UR54, UR5, URZ ;  /* 0x00000005361a7290 */ /* 0x000fe4000fffe0ff */
[----:B------:R-:W-:Y:S01]  /*2b60*/  UIADD3 UR27, UPT, UPT, UR53, UR4, URZ ;  /* 0x00000004351b7290 */ /* 0x000fe2000fffe0ff */
[----:B------:R-:W-:Y:S11]  /*2b70*/  BRA.U UP1, `(.L_x_46) ;  /* 0xffffffed010c7547 */ /* 0x000ff6000b83ffff */
[----:B------:R-:W-:Y:S01]  /*2b80*/  UIADD3 UR21, UPT, UPT, UR21, 0x18, URZ ;  /* 0x0000001815157890 */ /* 0x000fe2000fffe0ff */
[----:B------:R-:W-:-:S03]  /*2b90*/  SHF.L.U32 R2, R12, 0x1f, RZ ;  /* 0x0000001f0c027819 */ /* 0x000fc600000006ff */
[----:B------:R-:W-:-:S09]  /*2ba0*/  ULEA UR4, UR23, UR21, 0x3 ;  /* 0x0000001517047291 */ /* 0x000fd2000f8e18ff */
[----:B------:R-:W1:Y:S02]  /*2bb0*/  SYNCS.PHASECHK.TRANS64.TRYWAIT P0, [UR4], R2 ;  /* 0x00000002ff0075a7 */ /* 0x000e640008001104 */
[----:B-1----:R-:W-:Y:S05]  /*2bc0*/  @!P0 BRA `(.L_x_47) ;  /* 0x0000005400b08947 */ /* 0x002fea0003800000 */
.L_x_130:
[----:B------:R-:W-:-:S04]  /*2bd0*/  UIADD3 UR4, UPT, UPT, UR23, 0x1, URZ ;  /* 0x0000000117047890 */ /* 0x000fc8000fffe0ff */
[----:B------:R-:W-:-:S04]  /*2be0*/  UISETP.NE.AND UP0, UPT, UR4, 0x3, UPT ;  /* 0x000000030400788c */ /* 0x000fc8000bf05270 */
[----:B------:R-:W-:Y:S02]  /*2bf0*/  USEL UR6, URZ, 0x1, UP0 ;  /* 0x00000001ff067887 */ /* 0x000fe40008000000 */
[----:B------:R-:W-:-:S04]  /*2c00*/  USEL UR4, UR4, URZ, UP0 ;  /* 0x000000ff04047287 */ /* 0x000fc80008000000 */
[----:B------:R-:W-:Y:S01]  /*2c10*/  ULEA UR5, UR4, UR21, 0x3 ;  /* 0x0000001504057291 */ /* 0x000fe2000f8e18ff */
[----:B------:R-:W-:-:S04]  /*2c20*/  LOP3.LUT R12, R12, UR6, RZ, 0x3c, !PT ;  /* 0x000000060c0c7c12 */ /* 0x000fc8000f8e3cff */
[----:B-1----:R-:W-:-:S04]  /*2c30*/  SHF.L.U32 R2, R12, 0x1f, RZ ;  /* 0x0000001f0c027819 */ /* 0x002fc800000006ff */
[----:B------:R-:W1:Y:S02]  /*2c40*/  SYNCS.PHASECHK.TRANS64.TRYWAIT P0, [UR5], R2 ;  /* 0x00000002ff0075a7 */ /* 0x000e640008001105 */
[----:B-1----:R-:W-:Y:S05]  /*2c50*/  @!P0 BRA `(.L_x_48) ;  /* 0x0000005400a48947 */ /* 0x002fea0003800000 */
.L_x_132:
[----:B------:R-:W-:-:S04]  /*2c60*/  UIADD3 UR4, UPT, UPT, UR4, 0x1, URZ ;  /* 0x0000000104047890 */ /* 0x000fc8000fffe0ff */
[----:B------:R-:W-:-:S04]  /*2c70*/  UISETP.NE.AND UP0, UPT, UR4, 0x3, UPT ;  /* 0x000000030400788c */ /* 0x000fc8000bf05270 */
[----:B------:R-:W-:Y:S02]  /*2c80*/  USEL UR5, URZ, 0x1, UP0 ;  /* 0x00000001ff057887 */ /* 0x000fe40008000000 */
[----:B------:R-:W-:-:S04]  /*2c90*/  USEL UR4, UR4, URZ, UP0 ;  /* 0x000000ff04047287 */ /* 0x000fc80008000000 */
[----:B------:R-:W-:Y:S01]  /*2ca0*/  ULEA UR4, UR4, UR21, 0x3 ;  /* 0x0000001504047291 */ /* 0x000fe2000f8e18ff */
[----:B-1----:R-:W-:-:S04]  /*2cb0*/  LOP3.LUT R2, R12, UR5, RZ, 0x3c, !PT ;  /* 0x000000050c027c12 */ /* 0x002fc8000f8e3cff */
[----:B------:R-:W-:Y:S01]  /*2cc0*/  SHF.L.U32 R2, R2, 0x1f, RZ ;  /* 0x0000001f02027819 */ /* 0x000fe200000006ff */
[----:B------:R-:W-:-:S07]  /*2cd0*/  IMAD.U32 R0, RZ, RZ, UR4 ;  /* 0x00000004ff007e24 */ /* 0x000fce000f8e00ff */
.L_x_49:
[----:B-1----:R1:W2:Y:S02]  /*2ce0*/  SYNCS.PHASECHK.TRANS64.TRYWAIT P0, [R0+URZ], R2 ;  /* 0x00000002000075a7 */ /* 0x0022a400080011ff */
[----:B--2---:R-:W-:Y:S05]  /*2cf0*/  @!P0 NANOSLEEP.SYNCS 0x989680 ;  /* 0x009896800000895d */ /* 0x004fea0003900000 */
[----:B------:R-:W2:Y:S02]  /*2d00*/  @!P0 SYNCS.PHASECHK.TRANS64 P0, [R0+URZ], R2 ;  /* 0x00000002000085a7 */ /* 0x000ea400080010ff */
[----:B--2---:R-:W-:Y:S05]  /*2d10*/  @P0 EXIT ;  /* 0x000000000000094d */ /* 0x004fea0003800000 */
[----:B------:R-:W-:Y:S05]  /*2d20*/  BRA `(.L_x_49) ;  /* 0xfffffffc00ec7947 */ /* 0x000fea000383ffff */
.L_x_22:
[----:B------:R-:W-:-:S04]  /*2d30*/  UISETP.NE.AND UP0, UPT, UR55, URZ, UPT ;  /* 0x000000ff3700728c */ /* 0x000fc8000bf05270 */
[----:B------:R-:W-:-:S09]  /*2d40*/  UISETP.NE.OR UP0, UPT, UR18, 0x1, UP0 ;  /* 0x000000011200788c */ /* 0x000fd20008705670 */
[----:B------:R-:W-:Y:S05]  /*2d50*/  BRA.U UP0, `(.L_x_50) ;  /* 0x0000000500487547 */ /* 0x000fea000b800000 */
[----:B------:R-:W-:Y:S01]  /*2d60*/  ISETP.GE.U32.AND P2, PT, R0, 0x2, PT ;  /* 0x000000020000780c */ /* 0x000fe20003f46070 */
[----:B------:R-:W-:Y:S01]  /*2d70*/  IMAD.MOV.U32 R12, RZ, RZ, 0x1 ;  /* 0x00000001ff0c7424 */ /* 0x000fe200078e00ff */
[----:B------:R-:W-:Y:S02]  /*2d80*/  CS2R R10, SRZ ;  /* 0x00000000000a7805 */ /* 0x000fe4000001ff00 */
[----:B------:R-:W-:Y:S01]  /*2d90*/  CS2R R8, SRZ ;  /* 0x0000000000087805 */ /* 0x000fe2000001ff00 */
[----:B------:R-:W-:Y:S01]  /*2da0*/  UMOV UR6, 0x400 ;  /* 0x0000040000067882 */ /* 0x000fe20000000000 */
[----:B------:R-:W-:Y:S01]  /*2db0*/  UMOV UR5, URZ ;  /* 0x000000ff00057c82 */ /* 0x000fe20008000000 */
[----:B------:R-:W-:-:S12]  /*2dc0*/  ULEA UR6, UR55, UR6, 0x18 ;  /* 0x0000000637067291 */ /* 0x000fd8000f8ec0ff */
.L_x_54:
[----:B------:R-:W-:Y:S02]  /*2dd0*/  LEA R2, R8, UR6, 0x3 ;  /* 0x0000000608027c11 */ /* 0x000fe4000f8e18ff */
[----:B------:R-:W-:-:S03]  /*2de0*/  SHF.L.U32 R4, R9, 0x1f, RZ ;  /* 0x0000001f09047819 */ /* 0x000fc600000006ff */
[----:B------:R-:W-:Y:S01]  /*2df0*/  VIADD R5, R2, 0xe0 ;  /* 0x000000e002057836 */ /* 0x000fe20000000000 */
[----:B------:R-:W2:Y:S02]  /*2e00*/  SYNCS.PHASECHK.TRANS64.TRYWAIT P0, [R2+URZ+0xd0], R4 ;  /* 0x0000d004020075a7 */ /* 0x000ea400080011ff */
[----:B--2---:R-:W-:Y:S05]  /*2e10*/  @!P0 BRA `(.L_x_51) ;  /* 0x00000054004c8947 */ /* 0x004fea0003800000 */
.L_x_133:
[----:B------:R-:W-:Y:S01]  /*2e20*/  ULEA UR4, UR5, UR6, 0x3 ;  /* 0x0000000605047291 */ /* 0x000fe2000f8e18ff */
[----:B--2---:R-:W-:Y:S01]  /*2e30*/  PRMT R2, RZ, 0x654, R5 ;  /* 0x00000654ff027816 */ /* 0x004fe20000000005 */
[----:B------:R-:W-:Y:S01]  /*2e40*/  @!P2 IMAD.MOV.U32 R4, RZ, RZ, 0x10 ;  /* 0x00000010ff04a424 */ /* 0x000fe200078e00ff */
[----:B------:R-:W-:Y:S01]  /*2e50*/  SHF.L.U32 R5, R12, 0x1f, RZ ;  /* 0x0000001f0c057819 */ /* 0x000fe200000006ff */
[----:B------:R-:W-:Y:S01]  /*2e60*/  UIADD3 UR7, UPT, UPT, UR4, 0x70, URZ ;  /* 0x0000007004077890 */ /* 0x000fe2000fffe0ff */
[----:B------:R2:W-:Y:S05]  /*2e70*/  SYNCS.ARRIVE.TRANS64.RED.A1T0 RZ, [R2+URZ], RZ ;  /* 0x000000ff02ff79a7 */ /* 0x0005ea00081004ff */
[----:B------:R-:W-:Y:S01]  /*2e80*/  IMAD.U32 R6, RZ, RZ, UR7 ;  /* 0x00000007ff067e24 */ /* 0x000fe2000f8e00ff */
[----:B------:R-:W3:Y:S04]  /*2e90*/  SYNCS.PHASECHK.TRANS64.TRYWAIT P0, [UR4+0x80], R5 ;  /* 0x00008005ff0075a7 */ /* 0x000ee80008001104 */
[----:B------:R-:W-:Y:S01]  /*2ea0*/  PRMT R6, R0, 0x654, R6 ;  /* 0x0000065400067816 */ /* 0x000fe20000000006 */
[----:B--23--:R-:W-:Y:S06]  /*2eb0*/  @!P0 BRA `(.L_x_52) ;  /* 0x0000005400388947 */ /* 0x00cfec0003800000 */
.L_x_135:
[----:B------:R-:W-:Y:S01]  /*2ec0*/  ULEA UR8, UR5, UR6, 0x4 ;  /* 0x0000000605087291 */ /* 0x000fe2000f8e20ff */
[----:B------:R-:W-:Y:S01]  /*2ed0*/  SEL R3, R6, R3, !P2 ;  /* 0x0000000306037207 */ /* 0x000fe20005000000 */
[----:B------:R-:W-:Y:S01]  /*2ee0*/  UIADD3 UR9, UPT, UPT, UR4, 0x70, URZ ;  /* 0x0000007004097890 */ /* 0x000fe2000fffe0ff */
[----:B--2---:R-:W-:Y:S01]  /*2ef0*/  LEA R2, R11, UR6, 0x3 ;  /* 0x000000060b027c11 */ /* 0x004fe2000f8e18ff */
[----:B------:R-:W-:Y:S01]  /*2f00*/  UIADD3 UR8, UPT, UPT, UR8, 0x100, URZ ;  /* 0x0000010008087890 */ /* 0x000fe2000fffe0ff */
[----:B------:R2:W-:Y:S01]  /*2f10*/  @!P2 SYNCS.ARRIVE.TRANS64.RED RZ, [R3+URZ], R4 ;  /* 0x0000000403ffa9a7 */ /* 0x0005e200080004ff */
[----:B------:R-:W-:Y:S01]  /*2f20*/  UIADD3 UR4, UPT, UPT, UR5, 0x1, URZ ;  /* 0x0000000105047890 */ /* 0x000fe2000fffe0ff */
[----:B------:R-:W-:-:S03]  /*2f30*/  VIADD R8, R8, 0x1 ;  /* 0x0000000108087836 */ /* 0x000fc60000000000 */
[----:B------:R-:W-:Y:S02]  /*2f40*/  UISETP.NE.AND UP0, UPT, UR4, 0x2, UPT ;  /* 0x000000020400788c */ /* 0x000fe4000bf05270 */
[----:B------:R-:W-:Y:S01]  /*2f50*/  ISETP.NE.AND P0, PT, R8, 0x2, PT ;  /* 0x000000020800780c */ /* 0x000fe20003f05270 */
[----:B------:R-:W-:Y:S06]  /*2f60*/  UGETNEXTWORKID.BROADCAST [UR8], [UR9] ;  /* 0x00000000080073ca */ /* 0x000fec0008000100 */
[----:B------:R-:W-:Y:S02]  /*2f70*/  USEL UR7, URZ, 0x1, UP0 ;  /* 0x00000001ff077887 */ /* 0x000fe40008000000 */
[----:B------:R-:W-:-:S04]  /*2f80*/  USEL UR5, UR4, URZ, UP0 ;  /* 0x000000ff04057287 */ /* 0x000fc80008000000 */
[----:B------:R-:W-:Y:S02]  /*2f90*/  LOP3.LUT R12, R12, UR7, RZ, 0x3c, !PT ;  /* 0x000000070c0c7c12 */ /* 0x000fe4000f8e3cff */
[----:B--2---:R-:W-:-:S04]  /*2fa0*/  SHF.L.U32 R4, R10, 0x1f, RZ ;  /* 0x0000001f0a047819 */ /* 0x004fc800000006ff */
[----:B------:R-:W2:Y:S02]  /*2fb0*/  SYNCS.PHASECHK.TRANS64.TRYWAIT P1, [R2+URZ+0x70], R4 ;  /* 0x00007004020075a7 */ /* 0x000ea400080211ff */
[----:B--2---:R-:W-:Y:S05]  /*2fc0*/  @!P1 BRA `(.L_x_53) ;  /* 0x00000054000c9947 */ /* 0x004fea0003800000 */
.L_x_136:
[C---:B--2---:R-:W-:Y:S01]  /*2fd0*/  LEA R4, R11.reuse, UR6, 0x4 ;  /* 0x000000060b047c11 */ /* 0x044fe2000f8e20ff */
[----:B------:R-:W-:Y:S01]  /*2fe0*/  VIADD R2, R2, 0x80 ;  /* 0x0000008002027836 */ /* 0x000fe20000000000 */
[----:B------:R-:W-:Y:S01]  /*2ff0*/  SEL R8, R8, RZ, P0 ;  /* 0x000000ff08087207 */ /* 0x000fe20000000000 */
[----:B------:R-:W-:-:S03]  /*3000*/  VIADD R11, R11, 0x1 ;  /* 0x000000010b0b7836 */ /* 0x000fc60000000000 */
[----:B------:R-:W2:Y:S01]  /*3010*/  LDS.128 R4, [R4+0x100] ;  /* 0x0001000004047984 */ /* 0x000ea20000000c00 */
[----:B------:R-:W-:Y:S02]  /*3020*/  PRMT R2, RZ, 0x654, R2 ;  /* 0x00000654ff027816 */ /* 0x000fe40000000002 */
[C---:B------:R-:W-:Y:S01]  /*3030*/  ISETP.NE.AND P1, PT, R11.reuse, 0x2, PT ;  /* 0x000000020b00780c */ /* 0x040fe20003f25270 */
[----:B------:R-:W-:Y:S01]  /*3040*/  @!PT LDS RZ, [RZ] ;  /* 0x00000000fffff984 */ /* 0x000fe20000000800 */
[----:B------:R-:W-:Y:S01]  /*3050*/  @!PT LDS RZ, [RZ] ;  /* 0x00000000fffff984 */ /* 0x000fe20000000800 */
[----:B------:R-:W-:Y:S01]  /*3060*/  @!PT LDS RZ, [RZ] ;  /* 0x00000000fffff984 */ /* 0x000fe20000000800 */
[----:B------:R-:W-:Y:S01]  /*3070*/  @!PT LDS RZ, [RZ] ;  /* 0x00000000fffff984 */ /* 0x000fe20000000800 */
[----:B------:R3:W-:Y:S06]  /*3080*/  MEMBAR.ALL.CTA ;  /* 0x0000000000007992 */ /* 0x0007ec0000008000 */
[----:B---3--:R-:W3:Y:S01]  /*3090*/  FENCE.VIEW.ASYNC.S ;  /* 0x00000000000073c6 */ /* 0x008ee20000000000 */
[----:B------:R-:W-:Y:S01]  /*30a0*/  SEL R11, R11, RZ, P1 ;  /* 0x000000ff0b0b7207 */ /* 0x000fe20000800000 */
[----:B---3--:R3:W-:Y:S01]  /*30b0*/  SYNCS.ARRIVE.TRANS64.RED.A1T0 RZ, [R2+URZ], RZ ;  /* 0x000000ff02ff79a7 */ /* 0x0087e200081004ff */
[----:B--2---:R-:W-:-:S02]  /*30c0*/  LOP3.LUT P3, RZ, R6, 0x1, RZ, 0xc0, !PT ;  /* 0x0000000106ff7812 */ /* 0x004fc4000786c0ff */
[----:B------:R-:W-:-:S04]  /*30d0*/  SEL R4, RZ, 0x1, P1 ;  /* 0x00000001ff047807 */ /* 0x000fc80000800000 */
[----:B------:R-:W-:Y:S02]  /*30e0*/  LOP3.LUT R10, R10, R4, RZ, 0x3c, !PT ;  /* 0x000000040a0a7212 */ /* 0x000fe400078e3cff */
[----:B---3--:R-:W-:-:S04]  /*30f0*/  SEL R2, RZ, 0x1, P0 ;  /* 0x00000001ff027807 */ /* 0x008fc80000000000 */
[----:B------:R-:W-:Y:S01]  /*3100*/  LOP3.LUT R9, R9, R2, RZ, 0x3c, !PT ;  /* 0x0000000209097212 */ /* 0x000fe200078e3cff */
[----:B------:R-:W-:Y:S06]  /*3110*/  @P3 BRA `(.L_x_54) ;  /* 0xfffffffc002c3947 */ /* 0x000fec000383ffff */
[----:B------:R-:W-:Y:S01]  /*3120*/  ULEA UR4, UR5, UR6, 0x3 ;  /* 0x0000000605047291 */ /* 0x000fe2000f8e18ff */
[----:B------:R-:W-:-:S08]  /*3130*/  SHF.L.U32 R2, R12, 0x1f, RZ ;  /* 0x0000001f0c027819 */ /* 0x000fd000000006ff */
[----:B------:R-:W2:Y:S02]  /*3140*/  SYNCS.PHASECHK.TRANS64 P0, [UR4+0x80], R2 ;  /* 0x00008002ff0075a7 */ /* 0x000ea40008001004 */
[----:B--2---:R-:W-:Y:S05]  /*3150*/  @P0 BRA `(.L_x_55) ;  /* 0x0000000000080947 */ /* 0x004fea0003800000 */
[----:B------:R-:W2:Y:S02]  /*3160*/  SYNCS.PHASECHK.TRANS64.TRYWAIT P0, [UR4+0x80], R2 ;  /* 0x00008002ff0075a7 */ /* 0x000ea40008001104 */
[----:B--2---:R-:W-:Y:S05]  /*3170*/  @!P0 BRA `(.L_x_56) ;  /* 0x0000005000b48947 */ /* 0x004fea0003800000 */
.L_x_55:
[----:B------:R-:W-:-:S04]  /*3180*/  UIADD3 UR7, UPT, UPT, UR5, 0x1, URZ ;  /* 0x0000000105077890 */ /* 0x000fc8000fffe0ff */
[----:B------:R-:W-:-:S04]  /*3190*/  UISETP.NE.AND UP0, UPT, UR7, 0x2, UPT ;  /* 0x000000020700788c */ /* 0x000fc8000bf05270 */
[----:B------:R-:W-:Y:S02]  /*31a0*/  USEL UR8, URZ, 0x1, UP0 ;  /* 0x00000001ff087887 */ /* 0x000fe40008000000 */
[----:B------:R-:W-:-:S04]  /*31b0*/  USEL UR7, UR7, URZ, UP0 ;  /* 0x000000ff07077287 */ /* 0x000fc80008000000 */
[----:B------:R-:W-:Y:S01]  /*31c0*/  ULEA UR7, UR7, UR6, 0x3 ;  /* 0x0000000607077291 */ /* 0x000fe2000f8e18ff */
[----:B--2---:R-:W-:-:S04]  /*31d0*/  LOP3.LUT R2, R12, UR8, RZ, 0x3c, !PT ;  /* 0x000000080c027c12 */ /* 0x004fc8000f8e3cff */
[----:B------:R-:W-:-:S04]  /*31e0*/  SHF.L.U32 R0, R2, 0x1f, RZ ;  /* 0x0000001f02007819 */ /* 0x000fc800000006ff */
[----:B------:R-:W2:Y:S02]  /*31f0*/  SYNCS.PHASECHK.TRANS64 P0, [UR7+0x80], R0 ;  /* 0x00008000ff0075a7 */ /* 0x000ea40008001007 */
[----:B-12---:R-:W-:Y:S05]  /*3200*/  @P0 EXIT ;  /* 0x000000000000094d */ /* 0x006fea0003800000 */
[----:B------:R-:W-:Y:S02]  /*3210*/  SHF.L.U32 R2, R2, 0x1f, RZ ;  /* 0x0000001f02027819 */ /* 0x000fe400000006ff */
[----:B------:R-:W-:-:S07]  /*3220*/  MOV R0, UR7 ;  /* 0x0000000700007c02 */ /* 0x000fce0008000f00 */
.L_x_57:
[----:B-1----:R1:W2:Y:S02]  /*3230*/  SYNCS.PHASECHK.TRANS64.TRYWAIT P0, [R0+URZ+0x80], R2 ;  /* 0x00008002000075a7 */ /* 0x0022a400080011ff */
[----:B--2---:R-:W-:Y:S05]  /*3240*/  @!P0 NANOSLEEP.SYNCS 0x989680 ;  /* 0x009896800000895d */ /* 0x004fea0003900000 */
[----:B------:R-:W2:Y:S02]  /*3250*/  @!P0 SYNCS.PHASECHK.TRANS64 P0, [R0+URZ+0x80], R2 ;  /* 0x00008002000085a7 */ /* 0x000ea400080010ff */
[----:B--2---:R-:W-:Y:S05]  /*3260*/  @P0 EXIT ;  /* 0x000000000000094d */ /* 0x004fea0003800000 */
[----:B------:R-:W-:Y:S05]  /*3270*/  BRA `(.L_x_57) ;  /* 0xfffffffc00ec7947 */ /* 0x000fea000383ffff */
.L_x_50:
[----:B------:R-:W-:Y:S05]  /*3280*/  BRA.U UP4, `(.L_x_58) ;  /* 0x0000001504047547 */ /* 0x000fea000b800000 */
[----:B------:R-:W-:Y:S01]  /*3290*/  UMOV UR4, 0x40 ;  /* 0x0000004000047882 */ /* 0x000fe20000000000 */
[----:B------:R-:W-:Y:S01]  /*32a0*/  NOP ;  /* 0x0000000000007918 */ /* 0x000fe20000000000 */
[----:B------:R-:W-:Y:S01]  /*32b0*/  ULEA UR5, UR55, UR4, 0x18 ;  /* 0x0000000437057291 */ /* 0x000fe2000f8ec0ff */
[----:B------:R-:W-:Y:S02]  /*32c0*/  UMOV UR6, 0x400 ;  /* 0x0000040000067882 */ /* 0x000fe40000000000 */
[----:B------:R-:W-:-:S06]  /*32d0*/  ULEA UR6, UR55, UR6, 0x18 ;  /* 0x0000000637067291 */ /* 0x000fcc000f8ec0ff */
[----:B------:R-:W2:Y:S02]  /*32e0*/  LDS.U8 R0, [UR5+0x1c] ;  /* 0x00001c05ff007984 */ /* 0x000ea40008000000 */
[----:B--2---:R-:W-:-:S13]  /*32f0*/  ISETP.NE.AND P0, PT, R0, RZ, PT ;  /* 0x000000ff0000720c */ /* 0x004fda0003f05270 */
[----:B------:R-:W-:Y:S05]  /*3300*/  @P0 BRA `(.L_x_59) ;  /* 0x0000000000580947 */ /* 0x000fea0003800000 */
[----:B------:R-:W-:-:S13]  /*3310*/  ELECT P0, URZ, PT ;  /* 0x0000000000ff782f */ /* 0x000fda0003800000 */
[----:B------:R-:W-:Y:S05]  /*3320*/  @!P0 BRA `(.L_x_60) ;  /* 0x0000000000608947 */ /* 0x000fea0003800000 */
[----:B------:R-:W-:Y:S01]  /*3330*/  UMOV UR4, 0x10 ;  /* 0x0000001000047882 */ /* 0x000fe20000000000 */
[----:B------:R-:W-:Y:S01]  /*3340*/  HFMA2 R0, -RZ, RZ, 0, 5.9604644775390625e-08 ;  /* 0x00000001ff007431 */ /* 0x000fe200000001ff */
[----:B------:R-:W-:-:S03]  /*3350*/  MOV R3, 0xffff ;  /* 0x0000ffff00037802 */ /* 0x000fc60000000f00 */
[----:B------:R-:W-:Y:S04]  /*3360*/  DEPBAR.LE SB2, 0x36 ;  /* 0x0000ad800000791a */ /* 0x000fe80000000000 */
[----:B------:R-:W2:Y:S02]  /*3370*/  UTCATOMSWS.FIND_AND_SET.ALIGN UP0, UR4, UR4 ;  /* 0x00000004000475e3 */ /* 0x000ea40008000800 */
[----:B--2---:R-:W-:Y:S01]  /*3380*/  MOV R4, UR4 ;  /* 0x0000000400047c02 */ /* 0x004fe20008000f00 */
[----:B------:R-:W-:Y:S06]  /*3390*/  BRA.U UP0, `(.L_x_61) ;  /* 0x0000000100187547 */ /* 0x000fec000b800000 */
.L_x_62:
[----:B------:R-:W-:Y:S05]  /*33a0*/  NANOSLEEP 0x64 ;  /* 0x000000640000795d */ /* 0x000fea0003800000 */
[----:B------:R-:W-:-:S05]  /*33b0*/  UMOV UR4, 0x10 ;  /* 0x0000001000047882 */ /* 0x000fca0000000000 */
[----:B------:R-:W-:Y:S04]  /*33c0*/  DEPBAR.LE SB2, 0x36 ;  /* 0x0000ad800000791a */ /* 0x000fe80000000000 */
[----:B------:R-:W2:Y:S02]  /*33d0*/  UTCATOMSWS.FIND_AND_SET.ALIGN UP0, UR4, UR4 ;  /* 0x00000004000475e3 */ /* 0x000ea40008000800 */
[----:B--2---:R-:W-:Y:S01]  /*33e0*/  MOV R4, UR4 ;  /* 0x0000000400047c02 */ /* 0x004fe20008000f00 */
[----:B------:R-:W-:Y:S05]  /*33f0*/  BRA.U !UP0, `(.L_x_62) ;  /* 0xfffffffd08e87547 */ /* 0x000fea000b83ffff */
.L_x_61:
[-C--:B------:R-:W-:Y:S02]  /*3400*/  SHF.L.U32 R3, R3, R4.reuse, RZ ;  /* 0x0000000403037219 */ /* 0x080fe400000006ff */
[----:B------:R-:W-:Y:S01]  /*3410*/  SHF.L.U32 R0, R0, R4, RZ ;  /* 0x0000000400007219 */ /* 0x000fe200000006ff */
[----:B------:R-:W-:Y:S02]  /*3420*/  IMAD.SHL.U32 R4, R4, 0x20, RZ ;  /* 0x0000002004047824 */ /* 0x000fe400078e00ff */
[----:B------:R2:W-:Y:S04]  /*3430*/  ATOMS.OR RZ, [UR5+0x14], R3 ;  /* 0x00001403ffff798c */ /* 0x0005e8000b000005 */
[----:B------:R2:W-:Y:S04]  /*3440*/  ATOMS.OR RZ, [UR5+0x18], R0 ;  /* 0x00001800ffff798c */ /* 0x0005e8000b000005 */
[----:B------:R2:W-:Y:S01]  /*3450*/  STS [UR6+0x120], R4 ;  /* 0x00012004ff007988 */ /* 0x0005e20008000806 */
[----:B------:R-:W-:Y:S05]  /*3460*/  BRA `(.L_x_60) ;  /* 0x0000000000107947 */ /* 0x000fea0003800000 */
.L_x_59:
[----:B------:R-:W-:Y:S02]  /*3470*/  MOV R0, 0xffffffff ;  /* 0xffffffff00007802 */ /* 0x000fe40000000f00 */
[----:B------:R-:W-:-:S03]  /*3480*/  MOV R4, 0x34b0 ;  /* 0x000034b000047802 */ /* 0x000fc60000000f00 */
[----:B------:R2:W-:Y:S04]  /*3490*/  STS [UR6+0x120], R0 ;  /* 0x00012000ff007988 */ /* 0x0005e80008000806 */
[----:B-12--5:R-:W-:Y:S05]  /*34a0*/  CALL.REL.NOINC `($__internal_1_$__cuda_sm10x_tcgen05_guardrail_trap_phase_invalid_during_alloc) ;  /* 0x0000005400907944 */ /* 0x026fea0003c00000 */
.L_x_60:
[----:B------:R-:W-:Y:S05]  /*34b0*/  WARPSYNC.ALL ;  /* 0x0000000000007948 */ /* 0x000fea0003800000 */
[----:B------:R-:W3:Y:S01]  /*34c0*/  S2UR UR4, SR_CgaCtaId ;  /* 0x00000000000479c3 */ /* 0x000ee20000008800 */
[----:B------:R-:W-:Y:S01]  /*34d0*/  UMOV UR71, 0x400 ;  /* 0x0000040000477882 */ /* 0x000fe20000000000 */
[----:B------:R-:W-:-:S06]  /*34e0*/  NOP ;  /* 0x0000000000007918 */ /* 0x000fcc0000000000 */
[----:B------:R-:W-:Y:S06]  /*34f0*/  BAR.ARV 0x6, 0xa0 ;  /* 0x0182800000007b1d */ /* 0x000fec0000002000 */
[----:B------:R-:W4:Y:S01]  /*3500*/  LDCU UR7, c[0x0][0x38c] ;  /* 0x00007180ff0777ac */ /* 0x000f220008000800 */
[----:B------:R-:W-:Y:S01]  /*3510*/  LOP3.LUT R2, R2, 0xffff, RZ, 0xc0, !PT ;  /* 0x0000ffff02027812 */ /* 0x000fe200078ec0ff */
[----:B------:R-:W-:Y:S01]  /*3520*/  HFMA2 R11, -RZ, RZ, 0, 5.9604644775390625e-08 ;  /* 0x00000001ff0b7431 */ /* 0x000fe200000001ff */
[----:B------:R-:W-:Y:S01]  /*3530*/  MOV R10, RZ ;  /* 0x000000ff000a7202 */ /* 0x000fe20000000f00 */
[----:B------:R-:W1:Y:S01]  /*3540*/  LDCU UR8, c[0x0][0x38c] ;  /* 0x00007180ff0877ac */ /* 0x000e620008000800 */
[----:B------:R-:W-:-:S02]  /*3550*/  R2UR UR72, R2 ;  /* 0x00000000024872ca */ /* 0x000fc400000e0000 */
[----:B------:R-:W-:Y:S01]  /*3560*/  CS2R R8, SRZ ;  /* 0x0000000000087805 */ /* 0x000fe2000001ff00 */
[----:B------:R-:W-:Y:S01]  /*3570*/  UMOV UR75, URZ ;  /* 0x000000ff004b7c82 */ /* 0x000fe20008000000 */
[----:B------:R-:W-:Y:S01]  /*3580*/  UMOV UR9, URZ ;  /* 0x000000ff00097c82 */ /* 0x000fe20008000000 */
[----:B---3--:R-:W-:Y:S01]  /*3590*/  ULEA UR71, UR4, UR71, 0x18 ;  /* 0x0000004704477291 */ /* 0x008fe2000f8ec0ff */
[----:B------:R-:W-:Y:S01]  /*35a0*/  UMOV UR76, 0x0 ;  /* 0x00000000004c7882 */ /* 0x000fe20000000000 */
[----:B------:R-:W-:Y:S02]  /*35b0*/  UMOV UR77, 0x4100910 ;  /* 0x04100910004d7882 */ /* 0x000fe40000000000 */
[----:B------:R-:W-:Y:S02]  /*35c0*/  UIADD3 UR6, UPT, UPT, UR71, 0x6800, URZ ;  /* 0x0000680047067890 */ /* 0x000fe4000fffe0ff */
[----:B------:R-:W-:Y:S02]  /*35d0*/  UIADD3 UR5, UPT, UPT, UR71, 0x1e800, URZ ;  /* 0x0001e80047057890 */ /* 0x000fe4000fffe0ff */
[----:B----4-:R-:W-:Y:S01]  /*35e0*/  UIADD3 UR7, UPT, UPT, UR7, 0x7f, URZ ;  /* 0x0000007f07077890 */ /* 0x010fe2000fffe0ff */
[----:B--2---:R-:W2:Y:S01]  /*35f0*/  LDS R0, [UR71+0x120] ;  /* 0x00012047ff007984 */ /* 0x004ea20008000800 */
[----:B------:R-:W-:-:S02]  /*3600*/  USHF.R.U32.HI UR6, URZ, 0x4, UR6 ;  /* 0x00000004ff067899 */ /* 0x000fc40008011606 */
[----:B------:R-:W-:Y:S02]  /*3610*/  USHF.R.S32.HI UR4, URZ, 0x1f, UR7 ;  /* 0x0000001fff047899 */ /* 0x000fe40008011407 */
[----:B------:R-:W-:Y:S02]  /*3620*/  USHF.R.U32.HI UR5, URZ, 0x4, UR5 ;  /* 0x00000004ff057899 */ /* 0x000fe40008011605 */
[----:B------:R-:W-:Y:S02]  /*3630*/  ULEA.HI UR4, UR4, UR7, URZ, 0x7 ;  /* 0x0000000704047291 */ /* 0x000fe4000f8f38ff */
[----:B------:R-:W-:Y:S02]  /*3640*/  ULOP3.LUT UR6, UR6, 0x3fff, URZ, 0xc0, !UPT ;  /* 0x00003fff06067892 */ /* 0x000fe4000f8ec0ff */
[----:B------:R-:W-:Y:S02]  /*3650*/  USHF.R.S32.HI UR10, URZ, 0x7, UR4 ;  /* 0x00000007ff0a7899 */ /* 0x000fe40008011404 */
[----:B------:R-:W-:-:S02]  /*3660*/  ULOP3.LUT UR5, UR5, 0x3fff, URZ, 0xc0, !UPT ;  /* 0x00003fff05057892 */ /* 0x000fc4000f8ec0ff */
[----:B------:R-:W-:Y:S02]  /*3670*/  UISETP.LT.AND UP0, UPT, UR10, 0x1, UPT ;  /* 0x000000010a00788c */ /* 0x000fe4000bf01270 */
[----:B------:R-:W-:Y:S01]  /*3680*/  IMAD.U32 R12, RZ, RZ, UR10 ;  /* 0x0000000aff0c7e24 */ /* 0x000fe2000f8e00ff */
[----:B------:R-:W-:Y:S02]  /*3690*/  ULOP3.LUT UR73, UR6, 0x10000, URZ, 0xfc, !UPT ;  /* 0x0001000006497892 */ /* 0x000fe4000f8efcff */
[----:B------:R-:W-:Y:S02]  /*36a0*/  USEL UR4, UR10, 0x1, !UP0 ;  /* 0x000000010a047887 */ /* 0x000fe4000c000000 */
[----:B------:R-:W-:Y:S02]  /*36b0*/  ULOP3.LUT UR74, UR5, 0x10000, URZ, 0xfc, !UPT ;  /* 0x00010000054a7892 */ /* 0x000fe4000f8efcff */
[----:B------:R-:W-:Y:S02]  /*36c0*/  UIADD3 UR4, UPT, UPT, -UR4, URZ, URZ ;  /* 0x000000ff04047290 */ /* 0x000fe4000fffe1ff */
[----:B-1----:R-:W-:-:S04]  /*36d0*/  UISETP.GE.AND UP4, UPT, UR8, 0x1, UPT ;  /* 0x000000010800788c */ /* 0x002fc8000bf86270 */
[----:B------:R-:W-:Y:S01]  /*36e0*/  IMAD.U32 R14, RZ, RZ, UR4 ;  /* 0x00000004ff0e7e24 */ /* 0x000fe2000f8e00ff */
[----:B--2---:R-:W-:-:S13]  /*36f0*/  R2UR UR7, R0 ;  /* 0x00000000000772ca */ /* 0x004fda00000e0000 */
[----:B------:R-:W-:-:S07]  /*3700*/  IMAD.U32 R15, RZ, RZ, UR7 ;  /* 0x00000007ff0f7e24 */ /* 0x000fce000f8e00ff */
.L_x_69:
[----:B------:R-:W-:Y:S02]  /*3710*/  LEA R0, R10, UR71, 0x3 ;  /* 0x000000470a007c11 */ /* 0x000fe4000f8e18ff */
[----:B------:R-:W-:Y:S02]  /*3720*/  SHF.L.U32 R2, R9, 0x1f, RZ ;  /* 0x0000001f09027819 */ /* 0x000fe400000006ff */
[----:B------:R-:W-:Y:S01]  /*3730*/  PLOP3.LUT P0, PT, PT, PT, UP4, 0x80, 0x8 ;  /* 0x000000000008781c */ /* 0x000fe20003f0f048 */
[----:B------:R-:W-:Y:S01]  /*3740*/  VIADD R3, R0, 0x80 ;  /* 0x0000008000037836 */ /* 0x000fe20000000000 */
[----:B-1----:R-:W1:Y:S02]  /*3750*/  SYNCS.PHASECHK.TRANS64.TRYWAIT P1, [R0+URZ+0x70], R2 ;  /* 0x00007002000075a7 */ /* 0x002e6400080211ff */
[----:B-1----:R-:W-:Y:S09]  /*3760*/  @!P1 BRA `(.L_x_63) ;  /* 0x0000004c00509947 */ /* 0x002ff20003800000 */
.L_x_138:
[----:B------:R-:W-:Y:S01]  /*3770*/  LEA R4, R10, UR71, 0x4 ;  /* 0x000000470a047c11 */ /* 0x000fe2000f8e20ff */
[----:B------:R-:W-:Y:S01]  /*3780*/  @UP4 ULEA UR4, UR9, UR71, 0x3 ;  /* 0x0000004709044291 */ /* 0x000fe2000f8e18ff */
[----:B------:R-:W-:Y:S01]  /*3790*/  PLOP3.LUT P2, PT, PT, PT, PT, 0x80, 0x8 ;  /* 0x000000000008781c */ /* 0x000fe20003f4f070 */
[----:B------:R-:W-:Y:S01]  /*37a0*/  ULEA UR5, UR75, UR71, 0x3 ;  /* 0x000000474b057291 */ /* 0x000fe2000f8e18ff */
[----:B------:R-:W-:Y:S02]  /*37b0*/  PRMT R3, RZ, 0x654, R3 ;  /* 0x00000654ff037816 */ /* 0x000fe40000000003 */
[----:B------:R-:W2:Y:S01]  /*37c0*/  LDS.128 R4, [R4+0x100] ;  /* 0x0001000004047984 */ /* 0x000ea20000000c00 */
[----:B-1----:R-:W-:Y:S02]  /*37d0*/  @P0 SHF.L.U32 R2, R8, 0x1f, RZ ;  /* 0x0000001f08020819 */ /* 0x002fe400000006ff */
[----:B------:R-:W-:Y:S01]  /*37e0*/  SHF.L.U32 R0, R11, 0x1f, RZ ;  /* 0x0000001f0b007819 */ /* 0x000fe200000006ff */
[----:B------:R-:W-:Y:S01]  /*37f0*/  @!PT LDS RZ, [RZ] ;  /* 0x00000000fffff984 */ /* 0x000fe20000000800 */
[----:B------:R-:W-:Y:S01]  /*3800*/  @!PT LDS RZ, [RZ] ;  /* 0x00000000fffff984 */ /* 0x000fe20000000800 */
[----:B------:R-:W-:Y:S01]  /*3810*/  @!PT LDS RZ, [RZ] ;  /* 0x00000000fffff984 */ /* 0x000fe20000000800 */
[----:B------:R-:W-:Y:S01]  /*3820*/  @!PT LDS RZ, [RZ] ;  /* 0x00000000fffff984 */ /* 0x000fe20000000800 */
[----:B------:R1:W-:Y:S06]  /*3830*/  MEMBAR.ALL.CTA ;  /* 0x0000000000007992 */ /* 0x0003ec0000008000 */
[----:B-1----:R-:W1:Y:S01]  /*3840*/  FENCE.VIEW.ASYNC.S ;  /* 0x00000000000073c6 */ /* 0x002e620000000000 */
[----:B------:R-:W-:Y:S01]  /*3850*/  R2UR UR6, R15 ;  /* 0x000000000f0672ca */ /* 0x000fe200000e0000 */
[----:B------:R-:W-:Y:S01]  /*3860*/  IMAD.U32 R13, RZ, RZ, UR5 ;  /* 0x00000005ff0d7e24 */ /* 0x000fe2000f8e00ff */
[----:B-1----:R1:W-:Y:S01]  /*3870*/  SYNCS.ARRIVE.TRANS64.RED.A1T0 RZ, [R3+URZ], RZ ;  /* 0x000000ff03ff79a7 */ /* 0x0023e200081004ff */
[----:B------:R1:W3:Y:S01]  /*3880*/  @P0 SYNCS.PHASECHK.TRANS64.TRYWAIT P2, [UR4], R2 ;  /* 0x00000002ff0005a7 */ /* 0x0002e20008041104 */
[----:B------:R-:W-:Y:S01]  /*3890*/  ULEA.HI UR4, UR75, UR75, URZ, 0x1 ;  /* 0x0000004b4b047291 */ /* 0x000fe2000f8f08ff */
[----:B--2---:R-:W-:-:S03]  /*38a0*/  LOP3.LUT P1, RZ, R6, 0x1, RZ, 0xc0, !PT ;  /* 0x0000000106ff7812 */ /* 0x004fc6000782c0ff */
[----:B------:R-:W-:-:S04]  /*38b0*/  ULOP3.LUT UR8, UR4, 0xffe, URZ, 0xc0, !UPT ;  /* 0x00000ffe04087892 */ /* 0x000fc8000f8ec0ff */
[----:B------:R-:W-:Y:S01]  /*38c0*/  UIADD3 UR8, UPT, UPT, -UR8, UR75, URZ ;  /* 0x0000004b08087290 */ /* 0x000fe2000fffe1ff */
[----:B------:R-:W2:Y:S01]  /*38d0*/  SYNCS.PHASECHK.TRANS64.TRYWAIT P0, [UR5+0xb0], R0 ;  /* 0x0000b000ff0075a7 */ /* 0x000ea20008001105 */
[----:B------:R-:W-:-:S04]  /*38e0*/  USHF.L.U32 UR5, UR4, 0x5, URZ ;  /* 0x0000000504057899 */ /* 0x000fc800080006ff */
[----:B------:R-:W-:-:S04]  /*38f0*/  ULOP3.LUT UR4, UR5, 0xffffffc0, URZ, 0xc0, !UPT ;  /* 0xffffffc005047892 */ /* 0x000fc8000f8ec0ff */
[----:B------:R-:W-:-:S04]  /*3900*/  UIADD3 UR4, UPT, UPT, UR6, UR4, URZ ;  /* 0x0000000406047290 */ /* 0x000fc8000fffe0ff */
[----:B------:R-:W-:Y:S01]  /*3910*/  ULEA UR8, UR8, UR4, 0x14 ;  /* 0x0000000408087291 */ /* 0x000fe2000f8ea0ff */
[----:B-123--:R-:W-:Y:S11]  /*3920*/  @!P0 BRA `(.L_x_64) ;  /* 0x0000004800f48947 */ /* 0x00eff60003800000 */
.L_x_140:
[----:B------:R-:W-:Y:S01]  /*3930*/  IADD3 R10, PT, PT, R10, 0x1, RZ ;  /* 0x000000010a0a7810 */ /* 0x000fe20007ffe0ff */
[----:B------:R-:W-:Y:S06]  /*3940*/  BRA.U !UP4, `(.L_x_65) ;  /* 0x000000050cec7547 */ /* 0x000fec000b800000 */
[----:B------:R-:W-:Y:S01]  /*3950*/  R2UR UR69, R14 ;  /* 0x000000000e4572ca */ /* 0x000fe200000e0000 */
[----:B------:R-:W-:Y:S01]  /*3960*/  UPLOP3.LUT UP2, UPT, UPT, UPT, UPT, 0x40, 0x4 ;  /* 0x000000000004789c */ /* 0x000fe20003f4e870 */
[----:B------:R-:W-:Y:S01]  /*3970*/  R2UR UR68, R12 ;  /* 0x000000000c4472ca */ /* 0x000fe200000e0000 */
[----:B------:R-:W-:-:S14]  /*3980*/  UMOV UR7, UR9 ;  /* 0x0000000900077c82 */ /* 0x000fdc0008000000 */
.L_x_68:
[----:B------:R-:W-:Y:S02]  /*3990*/  UIADD3 UR69, UPT, UPT, UR69, 0x1, URZ ;  /* 0x0000000145457890 */ /* 0x000fe4000fffe0ff */
[----:B--2---:R-:W-:Y:S02]  /*39a0*/  ULEA UR5, UR7, UR71, 0x3 ;  /* 0x0000004707057291 */ /* 0x004fe4000f8e18ff */
[----:B------:R-:W-:Y:S01]  /*39b0*/  UISETP.NE.AND UP3, UPT, UR69, URZ, UPT ;  /* 0x000000ff4500728c */ /* 0x000fe2000bf65270 */
[----:B------:R-:W-:Y:S10]  /*39c0*/  @P2 BRA `(.L_x_66) ;  /* 0x00000000000c2947 */ /* 0x000ff40003800000 */
[----:B-1----:R-:W-:Y:S04]  /*39d0*/  SHF.L.U32 R2, R8, 0x1f, RZ ;  /* 0x0000001f08027819 */ /* 0x002fe800000006ff */
[----:B------:R-:W1:Y:S02]  /*39e0*/  SYNCS.PHASECHK.TRANS64.TRYWAIT P0, [UR5], R2 ;  /* 0x00000002ff0075a7 */ /* 0x000e640008001105 */
[----:B-1----:R-:W-:Y:S05]  /*39f0*/  @!P0 BRA `(.L_x_67) ;  /* 0x0000004800dc8947 */ /* 0x002fea0003800000 */
.L_x_66:
[----:B------:R-:W-:Y:S01]  /*3a00*/  UISETP.NE.AND UP0, UPT, UR68, 0x1, UPT ;  /* 0x000000014400788c */ /* 0x000fe2000bf05270 */
[----:B------:R-:W-:Y:S01]  /*3a10*/  PLOP3.LUT P2, PT, PT, PT, PT, 0x80, 0x8 ;  /* 0x000000000008781c */ /* 0x000fe20003f4f070 */
[----:B------:R-:W-:Y:S01]  /*3a20*/  UIADD3 UR9, UPT, UPT, UR7, 0x1, URZ ;  /* 0x0000000107097890 */ /* 0x000fe2000fffe0ff */
[----:B------:R-:W-:Y:S01]  /*3a30*/  MOV.SPILL R3, UR77 ;  /* 0x0000004d00037c02 */ /* 0x000fe20009000f00 */
[----:B------:R-:W-:Y:S01]  /*3a40*/  UIADD3 UR70, UPT, UPT, UR5, 0x18, URZ ;  /* 0x0000001805467890 */ /* 0x000fe2000fffe0ff */
[----:B-1----:R-:W-:Y:S01]  /*3a50*/  MOV.SPILL R2, UR76 ;  /* 0x0000004c00027c02 */ /* 0x002fe20009000f00 */
[----:B------:R-:W-:Y:S01]  /*3a60*/  UISETP.NE.AND UP1, UPT, UR9, 0x3, UPT ;  /* 0x000000030900788c */ /* 0x000fe2000bf25270 */
[----:B------:R-:W-:Y:S01]  /*3a70*/  PLOP3.LUT P0, PT, PT, PT, UP0, 0x80, 0x8 ;  /* 0x000000000008781c */ /* 0x000fe20003f0f008 */
[----:B------:R-:W-:Y:S02]  /*3a80*/  ULEA UR6, UR7, UR74, 0xb ;  /* 0x0000004a07067291 */ /* 0x000fe4000f8e58ff */
[----:B------:R-:W-:Y:S02]  /*3a90*/  USEL UR5, URZ, 0x1, UP1 ;  /* 0x00000001ff057887 */ /* 0x000fe40008800000 */
[----:B------:R-:W-:Y:S02]  /*3aa0*/  USEL UR9, UR9, URZ, UP1 ;  /* 0x000000ff09097287 */ /* 0x000fe40008800000 */
[----:B------:R-:W-:Y:S02]  /*3ab0*/  ULEA UR4, UR7, UR73, 0xb ;  /* 0x0000004907047291 */ /* 0x000fe4000f8e58ff */
[----:B------:R-:W-:Y:S01]  /*3ac0*/  @UP0 ULEA UR7, UR9, UR71, 0x3 ;  /* 0x0000004709070291 */ /* 0x000fe2000f8e18ff */
[----:B------:R-:W-:Y:S01]  /*3ad0*/  LOP3.LUT R8, R8, UR5, RZ, 0x3c, !PT ;  /* 0x0000000508087c12 */ /* 0x000fe2000f8e3cff */
[----:B------:R-:W-:Y:S02]  /*3ae0*/  UIADD3 UR22, UPT, UPT, UR6, 0x2, URZ ;  /* 0x0000000206167890 */ /* 0x000fe4000fffe0ff */
[----:B------:R-:W-:Y:S01]  /*3af0*/  UIADD3 UR18, UPT, UPT, UR4, 0x2, URZ ;  /* 0x0000000204127890 */ /* 0x000fe2000fffe0ff */
[----:B------:R-:W-:Y:S01]  /*3b00*/  @P0 SHF.L.U32 R0, R8, 0x1f, RZ ;  /* 0x0000001f08000819 */ /* 0x000fe200000006ff */
[----:B------:R-:W-:Y:S02]  /*3b10*/  UIADD3 UR14, UPT, UPT, UR6, 0x4, URZ ;  /* 0x00000004060e7890 */ /* 0x000fe4000fffe0ff */
[----:B------:R-:W-:Y:S01]  /*3b20*/  UIADD3 UR12, UPT, UPT, UR4, 0x4, URZ ;  /* 0x00000004040c7890 */ /* 0x000fe2000fffe0ff */
[----:B------:R2:W3:Y:S01]  /*3b30*/  @P0 SYNCS.PHASECHK.TRANS64.TRYWAIT P2, [UR7], R0 ;  /* 0x00000000ff0005a7 */ /* 0x0004e20008041107 */
[----:B------:R-:W-:Y:S02]  /*3b40*/  UIADD3 UR66, UPT, UPT, UR6, 0x6, URZ ;  /* 0x0000000606427890 */ /* 0x000fe4000fffe0ff */
        /* <DEDUP_REMOVED lines=24> */
[----:B------:R-:W-:Y:S01]  /*3cd0*/  UIADD3 UR68, UPT, UPT, UR68, -0x1, URZ ;  /* 0xffffffff44447890 */ /* 0x000fe2000fffe0ff */
[----:B------:R-:W-:Y:S01]  /*3ce0*/  UMOV UR7, 0x40004040 ;  /* 0x4000404000077882 */ /* 0x000fe20000000000 */
[----:B------:R-:W-:Y:S01]  /*3cf0*/  UMOV UR76, 0x0 ;  /* 0x00000000004c7882 */ /* 0x000fe20000000000 */
[----:B------:R-:W-:Y:S01]  /*3d00*/  UMOV UR77, 0x4100910 ;  /* 0x04100910004d7882 */ /* 0x000fe20000000000 */
[----:B------:R-:W-:Y:S01]  /*3d10*/  UMOV UR5, 0x40004040 ;  /* 0x4000404000057882 */ /* 0x000fe20000000000 */
[----:B------:R-:W-:Y:S01]  /*3d20*/  UMOV UR23, 0x40004040 ;  /* 0x4000404000177882 */ /* 0x000fe20000000000 */
[----:B------:R1:W-:Y:S01]  /*3d30*/  UTCHMMA gdesc[UR4], gdesc[UR6], tmem[UR8], tmem[UR76], idesc[UR77], UP2 ;  /* 0x00ff4c06040075ea */ /* 0x0003e20009000008 */
[----:B------:R-:W-:Y:S01]  /*3d40*/  UPLOP3.LUT UP2, UPT, UPT, UPT, UPT, 0x80, 0x8 ;  /* 0x000000000008789c */ /* 0x000fe20003f4f070 */
[----:B------:R-:W-:Y:S01]  /*3d50*/  UMOV UR19, 0x40004040 ;  /* 0x4000404000137882 */ /* 0x000fe20000000000 */
[----:B------:R-:W-:Y:S01]  /*3d60*/  UMOV UR15, 0x40004040 ;  /* 0x40004040000f7882 */ /* 0x000fe20000000000 */
[----:B------:R4:W-:Y:S01]  /*3d70*/  UTCHMMA gdesc[UR18], gdesc[UR22], tmem[UR8], tmem[UR76], idesc[UR77], UPT ;  /* 0x00ff4c16120075ea */ /* 0x0009e2000b800008 */
[----:B------:R-:W-:Y:S01]  /*3d80*/  UMOV UR13, 0x40004040 ;  /* 0x40004040000d7882 */ /* 0x000fe20000000000 */
        /* <DEDUP_REMOVED lines=18> */
[----:B-1----:R-:W-:Y:S01]  /*3eb0*/  UIADD3 UR4, UPT, UPT, UR4, 0x606, URZ ;  /* 0x0000060604047890 */ /* 0x002fe2000fffe0ff */
[----:B------:R-:W-:Y:S01]  /*3ec0*/  UMOV UR6, 0x0 ;  /* 0x0000000000067882 */ /* 0x000fe20000000000 */
[----:B------:R-:W-:Y:S01]  /*3ed0*/  UMOV UR7, 0x4100910 ;  /* 0x0410091000077882 */ /* 0x000fe20000000000 */
[----:B------:R-:W-:Y:S01]  /*3ee0*/  UMOV UR31, 0x40004040 ;  /* 0x40004040001f7882 */ /* 0x000fe20000000000 */
[----:B----4-:R-:W-:Y:S01]  /*3ef0*/  UMOV UR22, 0x0 ;  /* 0x0000000000167882 */ /* 0x010fe20000000000 */
[----:B------:R-:W-:Y:S01]  /*3f00*/  UMOV UR23, 0x4100910 ;  /* 0x0410091000177882 */ /* 0x000fe20000000000 */
[----:B------:R-:W-:Y:S01]  /*3f10*/  R2UR.FILL UR77, R3 ;  /* 0x00000000034d72ca */ /* 0x000fe200004e0000 */
[----:B------:R1:W-:Y:S01]  /*3f20*/  UTCHMMA gdesc[UR12], gdesc[UR14], tmem[UR8], tmem[UR22], idesc[UR23], UPT ;  /* 0x00ff160e0c0075ea */ /* 0x0003e2000b800008 */
[----:B------:R-:W-:Y:S01]  /*3f30*/  R2UR.FILL UR76, R2 ;  /* 0x00000000024c72ca */ /* 0x000fe200004e0000 */
[----:B------:R-:W-:Y:S01]  /*3f40*/  UTCHMMA gdesc[UR64], gdesc[UR66], tmem[UR8], tmem[UR22], idesc[UR23], UPT ;  /* 0x00ff1642400075ea */ /* 0x000fe2000b800008 */
[----:B------:R-:W-:Y:S01]  /*3f50*/  UTCHMMA gdesc[UR60], gdesc[UR62], tmem[UR8], tmem[UR22], idesc[UR23], UPT ;  /* 0x00ff163e3c0075ea */ /* 0x000fe2000b800008 */
[----:B------:R-:W-:Y:S01]  /*3f60*/  UMOV UR18, 0x0 ;  /* 0x0000000000127882 */ /* 0x000fe20000000000 */
[----:B------:R-:W-:Y:S01]  /*3f70*/  UMOV UR19, 0x4100910 ;  /* 0x0410091000137882 */ /* 0x000fe20000000000 */
[----:B------:R-:W-:Y:S01]  /*3f80*/  UMOV UR29, 0x40004040 ;  /* 0x40004040001d7882 */ /* 0x000fe20000000000 */
[----:B------:R-:W-:Y:S01]  /*3f90*/  UTCHMMA gdesc[UR56], gdesc[UR58], tmem[UR8], tmem[UR18], idesc[UR19], UPT ;  /* 0x00ff123a380075ea */ /* 0x000fe2000b800008 */
[----:B------:R-:W-:Y:S01]  /*3fa0*/  UTCHMMA gdesc[UR52], gdesc[UR54], tmem[UR8], tmem[UR18], idesc[UR19], UPT ;  /* 0x00ff1236340075ea */ /* 0x000fe2000b800008 */
[----:B------:R-:W-:Y:S01]  /*3fb0*/  UTCHMMA gdesc[UR48], gdesc[UR50], tmem[UR8], tmem[UR18], idesc[UR19], UPT ;  /* 0x00ff1232300075ea */ /* 0x000fe2000b800008 */
[----:B------:R-:W-:Y:S01]  /*3fc0*/  UTCHMMA gdesc[UR44], gdesc[UR46], tmem[UR8], tmem[UR6], idesc[UR7], UPT ;  /* 0x00ff062e2c0075ea */ /* 0x000fe2000b800008 */
[----:B------:R-:W-:Y:S01]  /*3fd0*/  UMOV UR27, 0x40004040 ;  /* 0x40004040001b7882 */ /* 0x000fe20000000000 */
[----:B------:R-:W-:Y:S01]  /*3fe0*/  UMOV UR25, 0x40004040 ;  /* 0x4000404000197882 */ /* 0x000fe20000000000 */
[----:B------:R-:W-:Y:S01]  /*3ff0*/  UMOV UR21, 0x40004040 ;  /* 0x4000404000157882 */ /* 0x000fe20000000000 */
[----:B------:R-:W-:Y:S01]  /*4000*/  UMOV UR17, 0x40004040 ;  /* 0x4000404000117882 */ /* 0x000fe20000000000 */
[----:B------:R-:W-:Y:S01]  /*4010*/  UMOV UR11, 0x40004040 ;  /* 0x40004040000b7882 */ /* 0x000fe20000000000 */
[----:B-1----:R-:W-:Y:S01]  /*4020*/  UMOV UR12, 0x0 ;  /* 0x00000000000c7882 */ /* 0x002fe20000000000 */
[----:B------:R-:W-:Y:S01]  /*4030*/  UMOV UR13, 0x4100910 ;  /* 0x04100910000d7882 */ /* 0x000fe20000000000 */
[----:B------:R-:W-:Y:S01]  /*4040*/  UMOV UR14, 0x0 ;  /* 0x00000000000e7882 */ /* 0x000fe20000000000 */
[----:B------:R-:W-:Y:S01]  /*4050*/  UTCHMMA gdesc[UR40], gdesc[UR42], tmem[UR8], tmem[UR12], idesc[UR13], UPT ;  /* 0x00ff0c2a280075ea */ /* 0x000fe2000b800008 */
[----:B------:R-:W-:Y:S01]  /*4060*/  UTCHMMA gdesc[UR36], gdesc[UR38], tmem[UR8], tmem[UR6], idesc[UR7], UPT ;  /* 0x00ff0626240075ea */ /* 0x000fe2000b800008 */
[----:B------:R-:W-:Y:S01]  /*4070*/  UMOV UR15, 0x4100910 ;  /* 0x04100910000f7882 */ /* 0x000fe20000000000 */
[----:B------:R-:W-:Y:S01]  /*4080*/  UTCHMMA gdesc[UR32], gdesc[UR34], tmem[UR8], tmem[UR18], idesc[UR19], UPT ;  /* 0x00ff1222200075ea */ /* 0x000fe2000b800008 */
[----:B------:R-:W-:Y:S01]  /*4090*/  UTCHMMA gdesc[UR28], gdesc[UR30], tmem[UR8], tmem[UR14], idesc[UR15], UPT ;  /* 0x00ff0e1e1c0075ea */ /* 0x000fe2000b800008 */
[----:B------:R-:W-:Y:S01]  /*40a0*/  UTCHMMA gdesc[UR24], gdesc[UR26], tmem[UR8], tmem[UR12], idesc[UR13], UPT ;  /* 0x00ff0c1a180075ea */ /* 0x000fe2000b800008 */
[----:B------:R1:W-:Y:S01]  /*40b0*/  UTCHMMA gdesc[UR16], gdesc[UR20], tmem[UR8], tmem[UR6], idesc[UR7], UPT ;  /* 0x00ff0614100075ea */ /* 0x0003e2000b800008 */
[----:B------:R2:W-:Y:S01]  /*40c0*/  UTCHMMA gdesc[UR4], gdesc[UR10], tmem[UR8], tmem[UR76], idesc[UR77], UPT ;  /* 0x00ff4c0a040075ea */ /* 0x0005e2000b800008 */
[----:B------:R2:W-:Y:S01]  /*40d0*/  UTCBAR.MULTICAST [UR70], URZ, UR72 ;  /* 0x000000ff460073e9 */ /* 0x0005e20008000848 */
[----:B-1----:R-:W-:Y:S01]  /*40e0*/  UMOV UR7, UR9 ;  /* 0x0000000900077c82 */ /* 0x002fe20008000000 */
[----:B---3--:R-:W-:Y:S05]  /*40f0*/  BRA.U UP3, `(.L_x_68) ;  /* 0xfffffff903247547 */ /* 0x008fea000b83ffff */
.L_x_65:
[----:B--2---:R-:W-:Y:S02]  /*4100*/  R2UR UR4, R13 ;  /* 0x000000000d0472ca */ /* 0x004fe400000e0000 */
[----:B------:R-:W-:-:S04]  /*4110*/  ISETP.NE.AND P0, PT, R10, 0x2, PT ;  /* 0x000000020a00780c */ /* 0x000fc80003f05270 */
[----:B-1----:R-:W-:Y:S02]  /*4120*/  SEL R0, RZ, 0x1, P0 ;  /* 0x00000001ff007807 */ /* 0x002fe40000000000 */
[----:B------:R-:W-:Y:S02]  /*4130*/  SEL R10, R10, RZ, P0 ;  /* 0x000000ff0a0a7207 */ /* 0x000fe40000000000 */
[----:B------:R-:W-:-:S03]  /*4140*/  LOP3.LUT R9, R9, R0, RZ, 0x3c, !PT ;  /* 0x0000000009097212 */ /* 0x000fc600078e3cff */
[----:B------:R-:W-:Y:S02]  /*4150*/  UIADD3 UR5, UPT, UPT, UR4, 0x90, URZ ;  /* 0x0000009004057890 */ /* 0x000fe4000fffe0ff */
[----:B------:R-:W-:-:S04]  /*4160*/  UIADD3 UR4, UPT, UPT, UR75, 0x1, URZ ;  /* 0x000000014b047890 */ /* 0x000fc8000fffe0ff */
[----:B------:R-:W-:-:S03]  /*4170*/  UISETP.NE.AND UP0, UPT, UR4, 0x4, UPT ;  /* 0x000000040400788c */ /* 0x000fc6000bf05270 */
[----:B------:R1:W-:Y:S01]  /*4180*/  UTCBAR [UR5], URZ ;  /* 0x000000ff050073e9 */ /* 0x0003e200080000ff */
[----:B------:R-:W-:Y:S02]  /*4190*/  USEL UR6, URZ, 0x1, UP0 ;  /* 0x00000001ff067887 */ /* 0x000fe40008000000 */
[----:B------:R-:W-:-:S04]  /*41a0*/  USEL UR75, UR4, URZ, UP0 ;  /* 0x000000ff044b7287 */ /* 0x000fc80008000000 */
[----:B------:R-:W-:Y:S01]  /*41b0*/  LOP3.LUT R11, R11, UR6, RZ, 0x3c, !PT ;  /* 0x000000060b0b7c12 */ /* 0x000fe2000f8e3cff */
[----:B------:R-:W-:Y:S07]  /*41c0*/  @P1 BRA `(.L_x_69) ;  /* 0xfffffff400501947 */ /* 0x000fee000383ffff */
[----:B------:R-:W2:Y:S01]  /*41d0*/  S2UR UR8, SR_CgaCtaId ;  /* 0x00000000000879c3 */ /* 0x000ea20000008800 */
[----:B------:R-:W-:Y:S01]  /*41e0*/  ELECT P0, URZ, PT ;  /* 0x0000000000ff782f */ /* 0x000fe20003800000 */
[----:B------:R-:W-:Y:S01]  /*41f0*/  IMAD.MOV.U32 R0, RZ, RZ, 0x1 ;  /* 0x00000001ff007424 */ /* 0x000fe200078e00ff */
[----:B------:R-:W-:Y:S01]  /*4200*/  UIADD3 UR71, UPT, UPT, UR71, 0xb0, URZ ;  /* 0x000000b047477890 */ /* 0x000fe2000fffe0ff */
[----:B------:R-:W-:Y:S01]  /*4210*/  SHF.L.U32 R2, R11, 0x1f, RZ ;  /* 0x0000001f0b027819 */ /* 0x000fe200000006ff */
[----:B------:R-:W-:-:S03]  /*4220*/  UMOV UR4, 0x40 ;  /* 0x0000004000047882 */ /* 0x000fc60000000000 */
[----:B------:R-:W-:Y:S01]  /*4230*/  UVIRTCOUNT.DEALLOC.SMPOOL 0x80 ;  /* 0x000000800000784c */ /* 0x000fe20000000000 */
[----:B--2---:R-:W-:Y:S02]  /*4240*/  ULEA UR8, UR8, UR4, 0x18 ;  /* 0x0000000408087291 */ /* 0x004fe4000f8ec0ff */
[----:B------:R-:W-:-:S07]  /*4250*/  ULEA UR4, UR75, UR71, 0x3 ;  /* 0x000000474b047291 */ /* 0x000fce000f8e18ff */
[----:B------:R2:W-:Y:S02]  /*4260*/  @P0 STS.U8 [UR8+0x1c], R0 ;  /* 0x00001c00ff000988 */ /* 0x0005e40008000008 */
[----:B------:R-:W3:Y:S02]  /*4270*/  SYNCS.PHASECHK.TRANS64.TRYWAIT P0, [UR4], R2 ;  /* 0x00000002ff0075a7 */ /* 0x000ee40008001104 */
[----:B--23--:R-:W-:Y:S05]  /*4280*/  @!P0 BRA `(.L_x_70) ;  /* 0x0000004000d08947 */ /* 0x00cfea0003800000 */
.L_x_143:
[----:B------:R-:W-:-:S04]  /*4290*/  UIADD3 UR4, UPT, UPT, UR75, 0x1, URZ ;  /* 0x000000014b047890 */ /* 0x000fc8000fffe0ff */
[----:B------:R-:W-:-:S04]  /*42a0*/  UISETP.NE.AND UP0, UPT, UR4, 0x4, UPT ;  /* 0x000000040400788c */ /* 0x000fc8000bf05270 */
[----:B------:R-:W-:Y:S02]  /*42b0*/  USEL UR6, URZ, 0x1, UP0 ;  /* 0x00000001ff067887 */ /* 0x000fe40008000000 */
[----:B------:R-:W-:-:S04]  /*42c0*/  USEL UR4, UR4, URZ, UP0 ;  /* 0x000000ff04047287 */ /* 0x000fc80008000000 */
[----:B-1----:R-:W-:Y:S01]  /*42d0*/  ULEA UR5, UR4, UR71, 0x3 ;  /* 0x0000004704057291 */ /* 0x002fe2000f8e18ff */
[----:B--2---:R-:W-:-:S04]  /*42e0*/  LOP3.LUT R2, R11, UR6, RZ, 0x3c, !PT ;  /* 0x000000060b027c12 */ /* 0x004fc8000f8e3cff */
[----:B------:R-:W-:-:S04]  /*42f0*/  SHF.L.U32 R3, R2, 0x1f, RZ ;  /* 0x0000001f02037819 */ /* 0x000fc800000006ff */
[----:B------:R-:W1:Y:S02]  /*4300*/  SYNCS.PHASECHK.TRANS64.TRYWAIT P0, [UR5], R3 ;  /* 0x00000003ff0075a7 */ /* 0x000e640008001105 */
[----:B-1----:R-:W-:Y:S05]  /*4310*/  @!P0 BRA `(.L_x_71) ;  /* 0x0000004000c48947 */ /* 0x002fea0003800000 */
.L_x_145:
        /* <DEDUP_REMOVED lines=9> */
.L_x_147:
[----:B------:R-:W-:-:S04]  /*43b0*/  UIADD3 UR4, UPT, UPT, UR4, 0x1, URZ ;  /* 0x0000000104047890 */ /* 0x000fc8000fffe0ff */
[----:B------:R-:W-:-:S04]  /*43c0*/  UISETP.NE.AND UP0, UPT, UR4, 0x4, UPT ;  /* 0x000000040400788c */ /* 0x000fc8000bf05270 */
[----:B------:R-:W-:Y:S02]  /*43d0*/  USEL UR5, URZ, 0x1, UP0 ;  /* 0x00000001ff057887 */ /* 0x000fe40008000000 */
[----:B------:R-:W-:-:S04]  /*43e0*/  USEL UR4, UR4, URZ, UP0 ;  /* 0x000000ff04047287 */ /* 0x000fc80008000000 */
[----:B------:R-:W-:Y:S01]  /*43f0*/  ULEA UR4, UR4, UR71, 0x3 ;  /* 0x0000004704047291 */ /* 0x000fe2000f8e18ff */
[----:B------:R-:W-:-:S04]  /*4400*/  LOP3.LUT R2, R2, UR5, RZ, 0x3c, !PT ;  /* 0x0000000502027c12 */ /* 0x000fc8000f8e3cff */
[----:B------:R-:W-:-:S04]  /*4410*/  SHF.L.U32 R2, R2, 0x1f, RZ ;  /* 0x0000001f02027819 */ /* 0x000fc800000006ff */
[----:B------:R-:W2:Y:S02]  /*4420*/  SYNCS.PHASECHK.TRANS64.TRYWAIT P0, [UR4], R2 ;  /* 0x00000002ff0075a7 */ /* 0x000ea40008001104 */
[----:B--2---:R-:W-:Y:S05]  /*4430*/  @!P0 BRA `(.L_x_73) ;  /* 0x0000004000ac8947 */ /* 0x004fea0003800000 */
.L_x_149:
[----:B------:R-:W-:Y:S01]  /*4440*/  NOP ;  /* 0x0000000000007918 */ /* 0x000fe20000000000 */
[----:B-1----:R-:W1:Y:S01]  /*4450*/  LDS R0, [UR8+0x14] ;  /* 0x00001408ff007984 */ /* 0x002e620008000800 */
[----:B------:R-:W-:Y:S01]  /*4460*/  R2UR UR4, R15 ;  /* 0x000000000f0472ca */ /* 0x000fe200000e0000 */
[----:B------:R-:W-:Y:S01]  /*4470*/  UMOV UR5, 0xffff ;  /* 0x0000ffff00057882 */ /* 0x000fe20000000000 */
[----:B------:R-:W-:-:S11]  /*4480*/  UMOV UR6, 0x1 ;  /* 0x0000000100067882 */ /* 0x000fd60000000000 */
[----:B------:R-:W-:-:S04]  /*4490*/  ULOP3.LUT UR4, UR4, 0xffff, URZ, 0xc0, !UPT ;  /* 0x0000ffff04047892 */ /* 0x000fc8000f8ec0ff */
[----:B------:R-:W-:-:S04]  /*44a0*/  USHF.R.U32.HI UR4, URZ, 0x5, UR4 ;  /* 0x00000005ff047899 */ /* 0x000fc80008011604 */
[----:B------:R-:W-:Y:S02]  /*44b0*/  USHF.L.U32 UR5, UR5, UR4, URZ ;  /* 0x0000000405057299 */ /* 0x000fe400080006ff */
[----:B------:R-:W-:-:S04]  /*44c0*/  USHF.L.U32 UR4, UR6, UR4, URZ ;  /* 0x0000000406047299 */ /* 0x000fc800080006ff */
[----:B-1----:R-:W-:-:S04]  /*44d0*/  LOP3.LUT R0, R0, UR5, RZ, 0xc0, !PT ;  /* 0x0000000500007c12 */ /* 0x002fc8000f8ec0ff */
[----:B------:R-:W-:-:S13]  /*44e0*/  ISETP.NE.AND P0, PT, R0, UR5, PT ;  /* 0x0000000500007c0c */ /* 0x000fda000bf05270 */
[----:B------:R-:W-:Y:S05]  /*44f0*/  @P0 BRA `(.L_x_74) ;  /* 0x0000000000580947 */ /* 0x000fea0003800000 */
[----:B------:R-:W1:Y:S02]  /*4500*/  LDS R0, [UR8+0x18] ;  /* 0x00001808ff007984 */ /* 0x000e640008000800 */
[----:B-1----:R-:W-:-:S04]  /*4510*/  LOP3.LUT R0, R0, UR4, RZ, 0xc0, !PT ;  /* 0x0000000400007c12 */ /* 0x002fc8000f8ec0ff */
[----:B------:R-:W-:-:S13]  /*4520*/  ISETP.NE.AND P0, PT, R0, UR4, PT ;  /* 0x0000000400007c0c */ /* 0x000fda000bf05270 */
[----:B------:R-:W-:Y:S05]  /*4530*/  @P0 BRA `(.L_x_75) ;  /* 0x00000000003c0947 */ /* 0x000fea0003800000 */
[----:B------:R-:W1:Y:S01]  /*4540*/  S2R R2, SR_LANEID ;  /* 0x0000000000027919 */ /* 0x000e620000000000 */
[----:B------:R-:W-:-:S06]  /*4550*/  ULOP3.LUT UR5, URZ, UR5, URZ, 0x33, !UPT ;  /* 0x00000005ff057292 */ /* 0x000fcc000f8e33ff */
[----:B------:R-:W-:-:S04]  /*4560*/  IMAD.U32 R0, RZ, RZ, UR5 ;  /* 0x00000005ff007e24 */ /* 0x000fc8000f8e00ff */
[----:B------:R2:W3:Y:S02]  /*4570*/  REDUX UR7, R0 ;  /* 0x00000000000773c4 */ /* 0x0004e40000000000 */
[----:B------:R4:W-:Y:S01]  /*4580*/  UTCATOMSWS.AND URZ, UR5 ;  /* 0x0000000500ff79e3 */ /* 0x0009e20008000000 */
[----:B--2---:R-:W-:Y:S01]  /*4590*/  LOP3.LUT R0, RZ, UR4, RZ, 0x33, !PT ;  /* 0x00000004ff007c12 */ /* 0x004fe2000f8e33ff */
[----:B------:R-:W-:Y:S02]  /*45a0*/  VOTEU.ANY UR4, UPT, PT ;  /* 0x0000000000047886 */ /* 0x000fe400038e0100 */
[----:B------:R-:W-:Y:S02]  /*45b0*/  UFLO.U32 UR4, UR4 ;  /* 0x00000004000472bd */ /* 0x000fe400080e0000 */
[----:B------:R-:W2:Y:S04]  /*45c0*/  REDUX UR6, R0 ;  /* 0x00000000000673c4 */ /* 0x000ea80000000000 */
[----:B-1----:R-:W-:-:S02]  /*45d0*/  ISETP.EQ.U32.AND P0, PT, R2, UR4, PT ;  /* 0x0000000402007c0c */ /* 0x002fc4000bf02070 */
[----:B---3--:R-:W-:-:S11]  /*45e0*/  MOV R2, UR7 ;  /* 0x0000000700027c02 */ /* 0x008fd60008000f00 */
[----:B------:R4:W-:Y:S01]  /*45f0*/  @P0 ATOMS.AND RZ, [UR8+0x14], R2 ;  /* 0x00001402ffff098c */ /* 0x0009e2000a800008 */
[----:B--2---:R-:W-:-:S05]  /*4600*/  IMAD.U32 R0, RZ, RZ, UR6 ;  /* 0x00000006ff007e24 */ /* 0x004fca000f8e00ff */
[----:B------:R4:W-:Y:S01]  /*4610*/  @P0 ATOMS.AND RZ, [UR8+0x18], R0 ;  /* 0x00001800ffff098c */ /* 0x0009e2000a800008 */
[----:B------:R-:W-:Y:S05]  /*4620*/  BRA `(.L_x_76) ;  /* 0x0000000000147947 */ /* 0x000fea0003800000 */
.L_x_75:
[----:B------:R-:W-:Y:S02]  /*4630*/  MOV R2, 0x4650 ;  /* 0x0000465000027802 */ /* 0x000fe40000000f00 */
[----:B-----5:R-:W-:Y:S05]  /*4640*/  CALL.REL.NOINC `($__internal_0_$__cuda_sm10x_tcgen05_guardrail_trap_col_being_dealloced_not_returned_by_alloc) ;  /* 0x00000044001c7944 */ /* 0x020fea0003c00000 */
[----:B------:R-:W-:Y:S05]  /*4650*/  BRA `(.L_x_76) ;  /* 0x0000000000087947 */ /* 0x000fea0003800000 */
.L_x_74:
[----:B------:R-:W-:Y:S02]  /*4660*/  MOV R2, 0x4680 ;  /* 0x0000468000027802 */ /* 0x000fe40000000f00 */
[----:B-----5:R-:W-:Y:S05]  /*4670*/  CALL.REL.NOINC `($__internal_2_$__cuda_sm10x_tcgen05_guardrail_trap_unallocated_columns_being_dealloced) ;  /* 0x0000004400287944 */ /* 0x020fea0003c00000 */
.L_x_76:
[----:B------:R-:W-:Y:S01]  /*4680*/  NOP ;  /* 0x0000000000007918 */ /* 0x000fe20000000000 */
[----:B----4-:R-:W-:Y:S05]  /*4690*/  EXIT ;  /* 0x000000000000794d */ /* 0x010fea0003800000 */
.L_x_58:
[----:B------:R-:W-:-:S09]  /*46a0*/  UISETP.NE.OR UP0, UPT, UR18, 0x3, !UP3 ;  /* 0x000000031200788c */ /* 0x000fd2000df05670 */
[----:B------:R-:W-:Y:S05]  /*46b0*/  BRA.U UP0, `(.L_x_77) ;  /* 0x0000001100247547 */ /* 0x000fea000b800000 */
[----:B------:R-:W2:Y:S01]  /*46c0*/  LDCU.64 UR4, c[0x0][0x888] ;  /* 0x00011100ff0477ac */ /* 0x000ea20008000a00 */
[----:B------:R-:W3:Y:S01]  /*46d0*/  LDC.64 R12, c[0x0][0x348] ;  /* 0x0000d200ff0c7b82 */ /* 0x000ee20000000a00 */
[----:B------:R-:W-:Y:S02]  /*46e0*/  HFMA2 R9, -RZ, RZ, 0, 0 ;  /* 0x00000000ff097431 */ /* 0x000fe400000001ff */
[----:B------:R-:W-:Y:S01]  /*46f0*/  IMAD.MOV.U32 R11, RZ, RZ, 0x1 ;  /* 0x00000001ff0b7424 */ /* 0x000fe200078e00ff */
[----:B------:R-:W4:Y:S01]  /*4700*/  LDCU UR36, c[0x0][0x370] ;  /* 0x00006e00ff2477ac */ /* 0x000f220008000800 */
[----:B------:R-:W-:Y:S01]  /*4710*/  IMAD.MOV.U32 R10, RZ, RZ, RZ ;  /* 0x000000ffff0a7224 */ /* 0x000fe200078e00ff */
[----:B------:R-:W-:Y:S01]  /*4720*/  MOV R3, 0x2000 ;  /* 0x0000200000037802 */ /* 0x000fe20000000f00 */
[----:B------:R-:W4:Y:S01]  /*4730*/  LDCU.128 UR32, c[0x0][0xb10] ;  /* 0x00016200ff2077ac */ /* 0x000f220008000c00 */
[----:B------:R-:W1:Y:S01]  /*4740*/  LDCU UR29, c[0x0][0x374] ;  /* 0x00006e80ff1d77ac */ /* 0x000e620008000800 */
[----:B------:R-:W1:Y:S01]  /*4750*/  LDCU.64 UR30, c[0x0][0x890] ;  /* 0x00011200ff1e77ac */ /* 0x000e620008000a00 */
[----:B--2---:R-:W-:Y:S01]  /*4760*/  UISETP.NE.U32.AND UP0, UPT, UR4, URZ, UPT ;  /* 0x000000ff0400728c */ /* 0x004fe2000bf05070 */
[----:B------:R-:W2:Y:S01]  /*4770*/  LDCU UR15, c[0x0][0xb0c] ;  /* 0x00016180ff0f77ac */ /* 0x000ea20008000800 */
[----:B------:R-:W3:Y:S01]  /*4780*/  LDCU UR41, c[0x0][0xb20] ;  /* 0x00016400ff2977ac */ /* 0x000ee20008000800 */
[----:B------:R-:W3:Y:S01]  /*4790*/  LDCU UR4, c[0x0][0xb30] ;  /* 0x00016600ff0477ac */ /* 0x000ee20008000800 */
[----:B----4-:R-:W-:-:S02]  /*47a0*/  UIMAD.WIDE.U32 UR6, UR36, UR32, URZ ;  /* 0x00000020240672a5 */ /* 0x010fc4000f8e00ff */
[----:B-1----:R-:W-:Y:S02]  /*47b0*/  UIMAD.WIDE.U32 UR8, UR29, UR35, URZ ;  /* 0x000000231d0872a5 */ /* 0x002fe4000f8e00ff */
[----:B------:R-:W-:Y:S02]  /*47c0*/  USEL UR40, URZ, 0x1, UP5 ;  /* 0x00000001ff287887 */ /* 0x000fe4000a800000 */
[----:B------:R-:W-:Y:S02]  /*47d0*/  UISETP.NE.U32.AND UP6, UPT, UR30, URZ, UPT ;  /* 0x000000ff1e00728c */ /* 0x000fe4000bfc5070 */
[----:B------:R-:W-:Y:S01]  /*47e0*/  UISETP.NE.AND.EX UP5, UPT, UR5, URZ, UPT, UP0 ;  /* 0x000000ff0500728c */ /* 0x000fe2000bfa5300 */
[----:B------:R-:W-:Y:S01]  /*47f0*/  UMOV UR24, 0x400 ;  /* 0x0000040000187882 */ /* 0x000fe20000000000 */
[----:B------:R-:W-:Y:S01]  /*4800*/  UISETP.NE.AND UP0, UPT, UR39, 0x1, UPT ;  /* 0x000000012700788c */ /* 0x000fe2000bf05270 */
[----:B------:R-:W-:Y:S01]  /*4810*/  UMOV UR6, UR7 ;  /* 0x0000000700067c82 */ /* 0x000fe20008000000 */
[----:B------:R-:W-:Y:S01]  /*4820*/  UMOV UR37, UR9 ;  /* 0x0000000900257c82 */ /* 0x000fe20008000000 */
[----:B--2---:R-:W-:Y:S01]  /*4830*/  UISETP.NE.AND UP0, UPT, UR15, 0x1, UPT ;  /* 0x000000010f00788c */ /* 0x004fe2000bf05270 */
[----:B------:R-:W-:Y:S01]  /*4840*/  UMOV UR25, URZ ;  /* 0x000000ff00197c82 */ /* 0x000fe20008000000 */
[----:B------:R-:W-:-:S02]  /*4850*/  UPLOP3.LUT UP4, UPT, UPT, UPT, UPT, 0x40, 0x4 ;  /* 0x000000000004789c */ /* 0x000fc40003f8e870 */
[----:B------:R-:W-:Y:S01]  /*4860*/  UISETP.GE.AND UP2, UPT, UR39, 0x1, UPT ;  /* 0x000000012700788c */ /* 0x000fe2000bf46270 */
[----:B------:R-:W1:Y:S01]  /*4870*/  LDCU.64 UR16, c[0x0][0xb28] ;  /* 0x00016500ff1077ac */ /* 0x000e620008000a00 */
[----:B------:R-:W-:Y:S02]  /*4880*/  ULEA UR24, UR55, UR24, 0x18 ;  /* 0x0000001837187291 */ /* 0x000fe4000f8ec0ff */
[----:B------:R-:W-:Y:S02]  /*4890*/  UISETP.NE.AND.EX UP6, UPT, UR31, URZ, UPT, UP6 ;  /* 0x000000ff1f00728c */ /* 0x000fe4000bfc5360 */
[----:B------:R-:W-:Y:S02]  /*48a0*/  USHF.R.U32.HI UR38, URZ, UR33, UR6 ;  /* 0x00000021ff267299 */ /* 0x000fe40008011606 */
[----:B---3--:R-:W-:Y:S02]  /*48b0*/  USHF.R.U32.HI UR37, URZ, UR41, UR37 ;  /* 0x00000029ff257299 */ /* 0x008fe40008011625 */
[----:B------:R-:W-:-:S02]  /*48c0*/  UISETP.NE.AND UP0, UPT, UR34, 0x1, UPT ;  /* 0x000000012200788c */ /* 0x000fc4000bf05270 */
[----:B------:R-:W-:-:S11]  /*48d0*/  UISETP.NE.AND UP3, UPT, UR4, 0x1, UPT ;  /* 0x000000010400788c */ /* 0x000fd6000bf65270 */
.L_x_86:
[C---:B------:R-:W-:Y:S02]  /*48e0*/  LEA R8, R10.reuse, UR24, 0x3 ;  /* 0x000000180a087c11 */ /* 0x040fe4000f8e18ff */
[----:B------:R-:W-:Y:S02]  /*48f0*/  SHF.L.U32 R0, R9, 0x1f, RZ ;  /* 0x0000001f09007819 */ /* 0x000fe400000006ff */
[----:B------:R-:W-:Y:S02]  /*4900*/  LEA R4, R10, UR24, 0x4 ;  /* 0x000000180a047c11 */ /* 0x000fe4000f8e20ff */
[----:B--2---:R-:W2:Y:S02]  /*4910*/  SYNCS.PHASECHK.TRANS64.TRYWAIT P0, [R8+URZ+0x70], R0 ;  /* 0x00007000080075a7 */ /* 0x004ea400080011ff */
[----:B--2---:R-:W-:Y:S05]  /*4920*/  @!P0 BRA `(.L_x_78) ;  /* 0x0000003c00888947 */ /* 0x004fea0003800000 */
.L_x_150:
[----:B------:R-:W3:Y:S01]  /*4930*/  LDS.128 R4, [R4+0x100] ;  /* 0x0001000004047984 */ /* 0x000ee20000000c00 */
[----:B------:R-:W-:Y:S01]  /*4940*/  UISETP.GE.AND UP0, UPT, UR39, 0x1, UPT ;  /* 0x000000012700788c */ /* 0x000fe2000bf06270 */
[----:B------:R-:W-:Y:S01]  /*4950*/  @!PT LDS RZ, [RZ] ;  /* 0x00000000fffff984 */ /* 0x000fe20000000800 */
[----:B------:R-:W-:Y:S01]  /*4960*/  @!PT LDS RZ, [RZ] ;  /* 0x00000000fffff984 */ /* 0x000fe20000000800 */
[----:B------:R-:W-:Y:S01]  /*4970*/  @!PT LDS RZ, [RZ] ;  /* 0x00000000fffff984 */ /* 0x000fe20000000800 */
[----:B------:R-:W-:Y:S01]  /*4980*/  @!PT LDS RZ, [RZ] ;  /* 0x00000000fffff984 */ /* 0x000fe20000000800 */
[----:B------:R4:W-:Y:S06]  /*4990*/  MEMBAR.ALL.CTA ;  /* 0x0000000000007992 */ /* 0x0009ec0000008000 */
[----:B----4-:R-:W4:Y:S01]  /*49a0*/  FENCE.VIEW.ASYNC.S ;  /* 0x00000000000073c6 */ /* 0x010f220000000000 */
[----:B---3--:R-:W-:Y:S11]  /*49b0*/  LOP3.LUT P0, RZ, R6, 0x1, RZ, 0xc0, !PT ;  /* 0x0000000106ff7812 */ /* 0x008ff6000780c0ff */
[----:B------:R-:W-:Y:S02]  /*49c0*/  @!UPT UIADD3 URZ, UPT, UPT, URZ, URZ, URZ ;  /* 0x000000fffffff290 */ /* 0x000fe4000fffe0ff */
[----:B----4-:R-:W-:Y:S01]  /*49d0*/  VOTEU.ANY UP2, P0 ;  /* 0x0000000000ff7886 */ /* 0x010fe20000040100 */
[----:B------:R-:W-:Y:S11]  /*49e0*/  PLOP3.LUT P0, PT, PT, PT, UP2, 0x80, 0x8 ;  /* 0x000000000008781c */ /* 0x000ff60003f0f028 */
[----:B------:R-:W-:Y:S02]  /*49f0*/  @!UPT UIADD3 URZ, UPT, UPT, URZ, URZ, URZ ;  /* 0x000000fffffff290 */ /* 0x000fe4000fffe0ff */
[----:B--2---:R-:W-:Y:S02]  /*4a00*/  @P0 SHF.R.U32.HI R0, RZ, 0x10, R5 ;  /* 0x00000010ff000819 */ /* 0x004fe40000011605 */
[----:B------:R-:W-:Y:S02]  /*4a10*/  @P0 MOV R2, R4 ;  /* 0x0000000400020202 */ /* 0x000fe40000000f00 */
[----:B------:R-:W-:Y:S01]  /*4a20*/  @P0 R2UR UR4, R0 ;  /* 0x00000000000402ca */ /* 0x000fe200000e0000 */
[----:B------:R-:W-:Y:S01]  /*4a30*/  VIADD R0, R8, 0x80 ;  /* 0x0000008008007836 */ /* 0x000fe20000000000 */
[----:B------:R-:W-:Y:S02]  /*4a40*/  @P0 LOP3.LUT R4, R5, 0xffff, RZ, 0xc0, !PT ;  /* 0x0000ffff05040812 */ /* 0x000fe400078ec0ff */
[----:B------:R-:W-:Y:S02]  /*4a50*/  @P0 R2UR UR6, R2 ;  /* 0x00000000020602ca */ /* 0x000fe400000e0000 */
[----:B------:R-:W-:Y:S02]  /*4a60*/  PRMT R0, RZ, 0x654, R0 ;  /* 0x00000654ff007816 */ /* 0x000fe40000000000 */
[----:B------:R-:W-:Y:S02]  /*4a70*/  @P0 R2UR UR5, R4 ;  /* 0x00000000040502ca */ /* 0x000fe400000e0000 */
[----:B------:R2:W-:Y:S03]  /*4a80*/  SYNCS.ARRIVE.TRANS64.RED.A1T0 RZ, [R0+URZ], RZ ;  /* 0x000000ff00ff79a7 */ /* 0x0005e600081004ff */
[----:B------:R-:W-:Y:S04]  /*4a90*/  @UP2 UMOV UR28, UR4 ;  /* 0x00000004001c2c82 */ /* 0x000fe80008000000 */
[----:B------:R-:W-:Y:S04]  /*4aa0*/  @UP2 UMOV UR14, UR6 ;  /* 0x00000006000e2c82 */ /* 0x000fe80008000000 */
[----:B------:R-:W-:Y:S01]  /*4ab0*/  @UP2 UMOV UR13, UR5 ;  /* 0x00000005000d2c82 */ /* 0x000fe20008000000 */
[----:B------:R-:W-:Y:S05]  /*4ac0*/  BRA.U !UP0, `(.L_x_79) ;  /* 0x0000000108c07547 */ /* 0x000fea000b800000 */
[----:B------:R-:W-:Y:S02]  /*4ad0*/  UIMAD.WIDE.U32 UR8, UR13, UR35, URZ ;  /* 0x000000230d0872a5 */ /* 0x000fe4000f8e00ff */
[----:B------:R-:W-:Y:S02]  /*4ae0*/  UP2UR UR12, UPR, URZ, 0x4 ;  /* 0x00000004ff0c7883 */ /* 0x000fe40008000000 */
[----:B------:R-:W-:Y:S02]  /*4af0*/  UISETP.NE.AND UP2, UPT, UR34, 0x1, UPT ;  /* 0x000000012200788c */ /* 0x000fe4000bf45270 */
[----:B------:R-:W-:Y:S02]  /*4b00*/  UIMAD.WIDE.U32 UR10, UR14, UR32, URZ ;  /* 0x000000200e0a72a5 */ /* 0x000fe4000f8e00ff */
[----:B------:R-:W-:Y:S02]  /*4b10*/  USEL UR4, UR29, UR37, !UP2 ;  /* 0x000000251d047287 */ /* 0x000fe4000d000000 */
[----:B------:R-:W-:Y:S02]  /*4b20*/  UISETP.NE.AND UP0, UPT, UR15, 0x1, UPT ;  /* 0x000000010f00788c */ /* 0x000fe4000bf05270 */
[----:B------:R-:W-:Y:S02]  /*4b30*/  UP2UR UR22, UPR, URZ, 0x2 ;  /* 0x00000002ff167883 */ /* 0x000fe40008000000 */
[----:B------:R-:W-:Y:S02]  /*4b40*/  UISETP.NE.AND UP1, UPT, UR39, 0x1, UPT ;  /* 0x000000012700788c */ /* 0x000fe4000bf25270 */
[----:B-1----:R-:W-:Y:S02]  /*4b50*/  UIMAD.WIDE.U32 UR18, UR4, UR16, URZ ;  /* 0x00000010041272a5 */ /* 0x002fe4000f8e00ff */
[----:B------:R-:W-:Y:S01]  /*4b60*/  USEL UR7, UR36, UR38, !UP0 ;  /* 0x0000002624077287 */ /* 0x000fe2000c000000 */
[----:B------:R-:W-:Y:S02]  /*4b70*/  UMOV UR5, UR9 ;  /* 0x0000000900057c82 */ /* 0x000fe40008000000 */
[----:B------:R-:W-:Y:S02]  /*4b80*/  USHF.R.U32.HI UR6, URZ, UR41, UR5 ;  /* 0x00000029ff067299 */ /* 0x000fe40008011605 */
[----:B------:R-:W-:Y:S02]  /*4b90*/  UIMAD.WIDE.U32 UR20, UR7, UR16, URZ ;  /* 0x00000010071472a5 */ /* 0x000fe4000f8e00ff */
[----:B------:R-:W-:Y:S02]  /*4ba0*/  USEL UR6, UR13, UR6, !UP2 ;  /* 0x000000060d067287 */ /* 0x000fe4000d000000 */
[----:B------:R-:W-:Y:S01]  /*4bb0*/  UISETP.NE.AND UP2, UPT, UR12, URZ, UPT ;  /* 0x000000ff0c00728c */ /* 0x000fe2000bf45270 */
[----:B------:R-:W-:Y:S01]  /*4bc0*/  UMOV UR5, UR11 ;  /* 0x0000000b00057c82 */ /* 0x000fe20008000000 */
[----:B------:R-:W-:Y:S02]  /*4bd0*/  UIMAD.WIDE.U32 UR10, UR6, UR16, URZ ;  /* 0x00000010060a72a5 */ /* 0x000fe4000f8e00ff */
[----:B------:R-:W-:Y:S03]  /*4be0*/  USHF.R.U32.HI UR8, URZ, UR33, UR5 ;  /* 0x00000021ff087299 */ /* 0x000fe60008011605 */
[----:B------:R-:W-:Y:S02]  /*4bf0*/  UMOV UR5, UR19 ;  /* 0x0000001300057c82 */ /* 0x000fe40008000000 */
[----:B------:R-:W-:Y:S03]  /*4c00*/  @UP1 USHF.R.U32.HI UR4, URZ, UR17, UR5 ;  /* 0x00000011ff041299 */ /* 0x000fe60008011605 */
[----:B------:R-:W-:Y:S01]  /*4c10*/  UMOV UR5, UR21 ;  /* 0x0000001500057c82 */ /* 0x000fe20008000000 */
[----:B------:R-:W-:Y:S02]  /*4c20*/  UIMAD UR4, UR39, UR4, URZ ;  /* 0x00000004270472a4 */ /* 0x000fe4000f8e02ff */
[----:B------:R-:W-:Y:S02]  /*4c30*/  @UP1 USHF.R.U32.HI UR7, URZ, UR17, UR5 ;  /* 0x00000011ff071299 */ /* 0x000fe40008011605 */
[----:B------:R-:W-:Y:S02]  /*4c40*/  USEL UR5, UR14, UR8, !UP0 ;  /* 0x000000080e057287 */ /* 0x000fe4000c000000 */
[----:B------:R-:W-:Y:S02]  /*4c50*/  UIMAD UR8, UR39, UR7, URZ ;  /* 0x00000007270872a4 */ /* 0x000fe4000f8e02ff */
[----:B------:R-:W-:Y:S03]  /*4c60*/  UISETP.GE.AND UP0, UPT, UR6, UR4, UPT ;  /* 0x000000040600728c */ /* 0x000fe6000bf06270 */
[----:B------:R-:W-:Y:S01]  /*4c70*/  UMOV UR4, UR11 ;  /* 0x0000000b00047c82 */ /* 0x000fe20008000000 */
[----:B------:R-:W-:Y:S02]  /*4c80*/  UISETP.GE.OR UP0, UPT, UR5, UR8, UP0 ;  /* 0x000000080500728c */ /* 0x000fe40008706670 */
[----:B------:R-:W-:Y:S02]  /*4c90*/  USHF.R.U32.HI UR4, URZ, UR17, UR4 ;  /* 0x00000011ff047299 */ /* 0x000fe40008011604 */
[----:B------:R-:W-:Y:S02]  /*4ca0*/  UIMAD.WIDE.U32 UR8, UR5, UR16, URZ ;  /* 0x00000010050872a5 */ /* 0x000fe4000f8e00ff */
[----:B------:R-:W-:Y:S04]  /*4cb0*/  USEL UR10, UR6, UR4, !UP1 ;  /* 0x00000004060a7287 */ /* 0x000fe8000c800000 */
[----:B------:R-:W-:Y:S01]  /*4cc0*/  UIADD3 UR11, UPT, UPT, -UR10, URZ, URZ ;  /* 0x000000ff0a0b7290 */ /* 0x000fe2000fffe1ff */
[----:B------:R-:W-:Y:S02]  /*4cd0*/  @!UP0 UMOV UR4, UR9 ;  /* 0x0000000900048c82 */ /* 0x000fe40008000000 */
[----:B------:R-:W-:Y:S02]  /*4ce0*/  @!UP0 USHF.R.U32.HI UR4, URZ, UR17, UR4 ;  /* 0x00000011ff048299 */ /* 0x000fe40008011604 */
[----:B------:R-:W-:Y:S02]  /*4cf0*/  UIMAD UR8, UR39, UR11, UR6 ;  /* 0x0000000b270872a4 */ /* 0x000fe4000f8e0206 */
[----:B------:R-:W-:Y:S02]  /*4d00*/  @!UP0 USEL UR4, UR5, UR4, !UP1 ;  /* 0x0000000405048287 */ /* 0x000fe4000c800000 */
[----:B------:R-:W-:Y:S02]  /*4d10*/  UISETP.NE.AND UP1, UPT, UR22, URZ, UPT ;  /* 0x000000ff1600728c */ /* 0x000fe4000bf25270 */
[----:B------:R-:W-:Y:S02]  /*4d20*/  @!UP0 UIMAD UR8, UR7, UR8, UR4 ;  /* 0x00000008070882a4 */ /* 0x000fe4000f8e0204 */
[----:B------:R-:W-:Y:S02]  /*4d30*/  @!UP0 UIADD3 UR9, UPT, UPT, UR10, -UR4, URZ ;  /* 0x800000040a098290 */ /* 0x000fe4000fffe0ff */
[----:B------:R-:W-:Y:S02]  /*4d40*/  UIADD3 UR4, UPT, UPT, -UR5, URZ, URZ ;  /* 0x000000ff05047290 */ /* 0x000fe4000fffe1ff */
[----:B------:R-:W-:Y:S02]  /*4d50*/  UIADD3 UR7, UPT, UPT, -UR6, URZ, URZ ;  /* 0x000000ff06077290 */ /* 0x000fe4000fffe1ff */
[----:B------:R-:W-:Y:S02]  /*4d60*/  @!UP0 UIMAD UR6, UR9, UR39, UR5 ;  /* 0x00000027090682a4 */ /* 0x000fe4000f8e0205 */
[----:B------:R-:W-:Y:S02]  /*4d70*/  UIMAD UR14, UR15, UR4, UR14 ;  /* 0x000000040f0e72a4 */ /* 0x000fe4000f8e020e */
[----:B------:R-:W-:Y:S01]  /*4d80*/  UIMAD UR13, UR34, UR7, UR13 ;  /* 0x00000007220d72a4 */ /* 0x000fe2000f8e020d */
[----:B------:R-:W-:Y:S02]  /*4d90*/  @!UP0 UMOV UR5, UR8 ;  /* 0x0000000800058c82 */ /* 0x000fe40008000000 */
[----:B------:R-:W-:Y:S02]  /*4da0*/  UIMAD UR14, UR5, UR15, UR14 ;  /* 0x0000000f050e72a4 */ /* 0x000fe4000f8e020e */
[----:B------:R-:W-:Y:S11]  /*4db0*/  UIMAD UR13, UR6, UR34, UR13 ;  /* 0x00000022060d72a4 */ /* 0x000ff6000f8e020d */
[----:B------:R-:W-:Y:S01]  /*4dc0*/  @!UPT UIADD3 URZ, UPT, UPT, URZ, URZ, URZ ;  /* 0x000000fffffff290 */ /* 0x000fe2000fffe0ff */
.L_x_79:
[----:B------:R-:W3:Y:S01]  /*4dd0*/  @!UP3 LDCU.128 UR20, c[0x0][0xb10] ;  /* 0x00016200ff14b7ac */ /* 0x000ee20008000c00 */
[----:B------:R-:W-:Y:S04]  /*4de0*/  ISETP.NE.U32.AND P0, PT, RZ, UR30, PT ;  /* 0x0000001eff007c0c */ /* 0x000fe8000bf05070 */
[----:B------:R-:W-:Y:S01]  /*4df0*/  ISETP.NE.AND.EX P0, PT, RZ, UR31, PT, P0 ;  /* 0x0000001fff007c0c */ /* 0x000fe2000bf05300 */
[----:B------:R-:W4:Y:S01]  /*4e00*/  @!UP3 LDCU UR5, c[0x0][0xb0c] ;  /* 0x00016180ff05b7ac */ /* 0x000f220008000800 */
[----:B------:R-:W-:Y:S02]  /*4e10*/  USHF.L.U32 UR11, UR26, 0x6, URZ ;  /* 0x000000061a0b7899 */ /* 0x000fe400080006ff */
[----:B------:R-:W-:Y:S02]  /*4e20*/  USHF.L.U32 UR10, UR27, 0x6, URZ ;  /* 0x000000061b0a7899 */ /* 0x000fe400080006ff */
[----:B---3--:R-:W-:Y:S07]  /*4e30*/  UIMAD.WIDE.U32 UR6, UR14, UR20, URZ ;  /* 0x000000140e0672a5 */ /* 0x008fee000f8e00ff */
[----:B------:R-:W-:Y:S01]  /*4e40*/  @!UP3 UMOV UR4, UR7 ;  /* 0x000000070004bc82 */ /* 0x000fe20008000000 */
[----:B----4-:R-:W-:Y:S02]  /*4e50*/  @!UP3 UISETP.NE.AND UP0, UPT, UR5, 0x1, UPT ;  /* 0x000000010500b88c */ /* 0x010fe4000bf05270 */
[----:B------:R-:W-:Y:S02]  /*4e60*/  @!UP3 USHF.R.U32.HI UR4, URZ, UR21, UR4 ;  /* 0x00000015ff04b299 */ /* 0x000fe40008011604 */
[----:B------:R-:W-:Y:S02]  /*4e70*/  UIMAD.WIDE.U32 UR6, UR13, UR23, URZ ;  /* 0x000000170d0672a5 */ /* 0x000fe4000f8e00ff */
[----:B------:R-:W-:Y:S02]  /*4e80*/  @!UP3 USEL UR8, UR14, UR4, !UP0 ;  /* 0x000000040e08b287 */ /* 0x000fe4000c000000 */
[----:B------:R-:W-:Y:S03]  /*4e90*/  @!UP3 UISETP.NE.AND UP0, UPT, UR22, 0x1, UPT ;  /* 0x000000011600b88c */ /* 0x000fe6000bf05270 */
[----:B------:R-:W-:Y:S02]  /*4ea0*/  @!UP3 UMOV UR6, UR7 ;  /* 0x000000070006bc82 */ /* 0x000fe40008000000 */
[----:B------:R-:W3:Y:S02]  /*4eb0*/  @!UP3 LDCU UR4, c[0x0][0xb20] ;  /* 0x00016400ff04b7ac */ /* 0x000ee40008000800 */
[----:B---3--:R-:W-:Y:S04]  /*4ec0*/  @!UP3 USHF.R.U32.HI UR6, URZ, UR4, UR6 ;  /* 0x00000004ff06b299 */ /* 0x008fe80008011606 */
[----:B------:R-:W-:Y:S04]  /*4ed0*/  @!UP3 USEL UR6, UR13, UR6, !UP0 ;  /* 0x000000060d06b287 */ /* 0x000fe8000c000000 */
[----:B------:R-:W-:Y:S02]  /*4ee0*/  @!UP3 UIADD3 UR4, UPT, UPT, -UR8, UR6, URZ ;  /* 0x000000060804b290 */ /* 0x000fe4000fffe1ff */
[----:B------:R-:W-:Y:S02]  /*4ef0*/  @!UP3 UIADD3 UR6, UPT, UPT, UR8, -UR6, URZ ;  /* 0x800000060806b290 */ /* 0x000fe4000fffe0ff */
[----:B------:R-:W-:Y:S02]  /*4f00*/  @!UP3 UIMAD UR14, UR4, UR5, UR14 ;  /* 0x00000005040eb2a4 */ /* 0x000fe4000f8e020e */
[----:B------:R-:W-:Y:S01]  /*4f10*/  @!UP3 UIMAD UR13, UR6, UR22, UR13 ;  /* 0x00000016060db2a4 */ /* 0x000fe2000f8e020d */
[----:B------:R-:W-:Y:S11]  /*4f20*/  BRA.U UP4, `(.L_x_80) ;  /* 0x0000000104107547 */ /* 0x000ff6000b800000 */
[----:B------:R-:W-:Y:S04]  /*4f30*/  MOV R2, UR40 ;  /* 0x0000002800027c02 */ /* 0x000fe80008000f00 */
[----:B------:R-:W-:Y:S04]  /*4f40*/  SHF.L.U32 R2, R2, 0x1f, RZ ;  /* 0x0000001f02027819 */ /* 0x000fe800000006ff */
[----:B------:R-:W3:Y:S02]  /*4f50*/  SYNCS.PHASECHK.TRANS64.TRYWAIT P1, [UR24+0x68], R2 ;  /* 0x00006802ff0075a7 */ /* 0x000ee40008021118 */
[----:B---3--:R-:W-:Y:S05]  /*4f60*/  @!P1 BRA `(.L_x_81) ;  /* 0x00000038000c9947 */ /* 0x008fea0003800000 */
.L_x_80:
[----:B------:R-:W-:Y:S05]  /*4f70*/  BRA.U !UP6, `(.L_x_82) ;  /* 0x000000010e387547 */ /* 0x000fea000b800000 */
[----:B------:R-:W-:Y:S01]  /*4f80*/  UPLOP3.LUT UP1, UPT, UPT, UPT, UP5, 0x80, 0x8 ;  /* 0x000000000008789c */ /* 0x000fe20003f2f050 */
[----:B--2---:R-:W-:Y:S01]  /*4f90*/  HFMA2 R0, -RZ, RZ, 0, 5.9604644775390625e-08 ;  /* 0x00000001ff007431 */ /* 0x004fe200000001ff */
[----:B------:R-:W2:Y:S01]  /*4fa0*/  LDCU.64 UR8, c[0x0][0x358] ;  /* 0x00006b00ff0877ac */ /* 0x000ea20008000a00 */
[----:B------:R-:W-:Y:S03]  /*4fb0*/  IMAD.MOV.U32 R53, RZ, RZ, 0x1 ;  /* 0x00000001ff357424 */ /* 0x000fe600078e00ff */
[----:B------:R-:W-:Y:S05]  /*4fc0*/  PLOP3.LUT P1, PT, PT, PT, UP1, 0x80, 0x8 ;  /* 0x000000000008781c */ /* 0x000fea0003f2f018 */
[----:B------:R-:W3:Y:S01]  /*4fd0*/  @UP1 LDCU.64 UR4, c[0x0][0x888] ;  /* 0x00011100ff0417ac */ /* 0x000ee20008000a00 */
[----:B------:R-:W-:Y:S07]  /*4fe0*/  @UP1 UIMAD UR6, UR60, UR30, URZ ;  /* 0x0000001e3c0612a4 */ /* 0x000fee000f8e02ff */
[----:B------:R-:W-:Y:S01]  /*4ff0*/  @!P1 PRMT R53, R0, 0x7610, R53 ;  /* 0x0000761000359816 */ /* 0x000fe20000000035 */
[----:B---3--:R-:W-:Y:S06]  /*5000*/  @UP1 UIMAD.WIDE UR4, UR6, 0x4, UR4 ;  /* 0x00000004060418a5 */ /* 0x008fec000f8e0204 */
[----:B-----5:R-:W-:Y:S01]  /*5010*/  IMAD.U32 R26, RZ, RZ, UR4 ;  /* 0x00000004ff1a7e24 */ /* 0x020fe2000f8e00ff */
[----:B------:R-:W-:Y:S04]  /*5020*/  MOV R27, UR5 ;  /* 0x00000005001b7c02 */ /* 0x000fe80008000f00 */
[----:B------:R-:W3:Y:S01]  /*5030*/  @!UP1 LDCU UR4, c[0x0][0x880] ;  /* 0x00011000ff0497ac */ /* 0x000ee20008000800 */
[----:B--2---:R4:W5:Y:S02]  /*5040*/  @P1 LDG.E R26, desc[UR8][R26.64] ;  /* 0x000000081a1a1981 */ /* 0x004964000c1e1900 */
[----:B---34-:R-:W-:Y:S07]  /*5050*/  @!P1 IMAD.U32 R26, RZ, RZ, UR4 ;  /* 0x00000004ff1a9e24 */ /* 0x018fee000f8e00ff */
.L_x_82:
[----:B-----5:R-:W-:Y:S01]  /*5060*/  @!P0 FSETP.EQ.AND P2, PT, R26, RZ, PT ;  /* 0x000000ff1a00820b */ /* 0x020fe20003f42000 */
[----:B------:R-:W-:Y:S01]  /*5070*/  @!UPT UIADD3 URZ, UPT, UPT, URZ, URZ, URZ ;  /* 0x000000fffffff290 */ /* 0x000fe2000fffe0ff */
[----:B------:R-:W-:Y:S11]  /*5080*/  @!P0 BRA `(.L_x_83) ;  /* 0x0000000000148947 */ /* 0x000ff60003800000 */
[----:B------:R-:W-:Y:S02]  /*5090*/  LOP3.LUT P0, RZ, R53, 0xff, RZ, 0xc0, !PT ;  /* 0x000000ff35ff7812 */ /* 0x000fe4000780c0ff */
[----:B------:R-:W-:Y:S04]  /*50a0*/  PLOP3.LUT P2, PT, PT, PT, UP1, 0x80, 0x8 ;  /* 0x000000000008781c */ /* 0x000fe80003f4f018 */
[----:B------:R-:W-:Y:S07]  /*50b0*/  PLOP3.LUT P2, PT, P2, PT, PT, 0x8, 0x80 ;  /* 0x000000000080781c */ /* 0x000fee000174e170 */
[----:B------:R-:W-:Y:S11]  /*50c0*/  @P0 FSETP.EQ.AND P2, PT, R26, RZ, PT ;  /* 0x000000ff1a00020b */ /* 0x000ff60003f42000 */
[----:B------:R-:W-:Y:S02]  /*50d0*/  @!UPT UIADD3 URZ, UPT, UPT, URZ, URZ, URZ ;  /* 0x000000fffffff290 */ /* 0x000fe4000fffe0ff */
.L_x_83:
[----:B------:R-:W-:Y:S01]  /*50e0*/  ULEA UR4, UR25, UR24, 0x3 ;  /* 0x0000001819047291 */ /* 0x000fe2000f8e18ff */
[----:B--2---:R-:W-:Y:S02]  /*50f0*/  SHF.L.U32 R2, R11, 0x1f, RZ ;  /* 0x0000001f0b027819 */ /* 0x004fe400000006ff */
[----:B------:R-:W-:Y:S04]  /*5100*/  ELECT P1, URZ, PT ;  /* 0x0000000000ff782f */ /* 0x000fe80003820000 */
[----:B------:R-:W-:Y:S02]  /*5110*/  PLOP3.LUT P1, PT, P2, P1, PT, 0xf2, 0x2f ;  /* 0x00000000002f781c */ /* 0x000fe40001723e72 */
[----:B------:R-:W2:Y:S02]  /*5120*/  SYNCS.PHASECHK.TRANS64.TRYWAIT P0, [UR4+0x48], R2 ;  /* 0x00004802ff0075a7 */ /* 0x000ea40008001104 */
[----:B--2---:R-:W-:Y:S09]  /*5130*/  @!P0 BRA `(.L_x_84) ;  /* 0x0000003400b08947 */ /* 0x004ff20003800000 */
.L_x_153:
[----:B------:R-:W-:Y:S01]  /*5140*/  VOTEU.ALL UP0, P1 ;  /* 0x0000000000ff7886 */ /* 0x000fe20000800000 */
[----:B--2---:R-:W-:Y:S01]  /*5150*/  @!P1 IADD3 R2, P0, PT, R12, 0x580, RZ ;  /* 0x000005800c029810 */ /* 0x004fe20007f1e0ff */
[----:B------:R-:W-:Y:S01]  /*5160*/  UIADD3 UR9, UPT, UPT, UR4, 0x30, URZ ;  /* 0x0000003004097890 */ /* 0x000fe2000fffe0ff */
[----:B------:R-:W-:Y:S01]  /*5170*/  VIADD R10, R10, 0x1 ;  /* 0x000000010a0a7836 */ /* 0x000fe20000000000 */
[----:B------:R-:W-:Y:S01]  /*5180*/  UMOV UR22, 0x0 ;  /* 0x0000000000167882 */ /* 0x000fe20000000000 */
[----:B------:R-:W-:Y:S01]  /*5190*/  @!UP0 ULEA UR5, UR25, UR24, 0xd ;  /* 0x0000001819058291 */ /* 0x000fe2000f8e68ff */
[----:B------:R-:W-:Y:S01]  /*51a0*/  @!P1 IMAD.X R0, RZ, RZ, R13, P0 ;  /* 0x000000ffff009224 */ /* 0x000fe200000e060d */
[----:B------:R-:W-:Y:S01]  /*51b0*/  @!P1 R2UR UR7, R2 ;  /* 0x00000000020792ca */ /* 0x000fe200000e0000 */
[----:B------:R-:W-:Y:S01]  /*51c0*/  @!P1 IMAD.MOV.U32 R2, RZ, RZ, 0x2000 ;  /* 0x00002000ff029424 */ /* 0x000fe200078e00ff */
[----:B------:R-:W-:Y:S02]  /*51d0*/  @!UP0 UIADD3 UR8, UPT, UPT, UR5, 0x400, URZ ;  /* 0x0000040005088890 */ /* 0x000fe4000fffe0ff */
[----:B------:R-:W-:Y:S01]  /*51e0*/  UIADD3 UR5, UPT, UPT, UR25, 0x1, URZ ;  /* 0x0000000119057890 */ /* 0x000fe2000fffe0ff */
[----:B------:R-:W-:Y:S01]  /*51f0*/  UMOV UR23, 0x10000000 ;  /* 0x1000000000177882 */ /* 0x000fe20000000000 */
[----:B------:R-:W-:Y:S02]  /*5200*/  UMOV UR12, UR60 ;  /* 0x0000003c000c7c82 */ /* 0x000fe40008000000 */
[----:B------:R-:W-:Y:S04]  /*5210*/  UISETP.NE.AND UP0, UPT, UR5, 0x3, UPT ;  /* 0x000000030500788c */ /* 0x000fe8000bf05270 */
[----:B------:R-:W-:Y:S01]  /*5220*/  USEL UR6, UR5, URZ, UP0 ;  /* 0x000000ff05067287 */ /* 0x000fe20008000000 */
[----:B------:R-:W-:Y:S01]  /*5230*/  @!P1 R2UR UR5, R0 ;  /* 0x00000000000592ca */ /* 0x000fe200000e0000 */
[----:B------:R-:W-:Y:S01]  /*5240*/  IMAD.U32 R4, RZ, RZ, UR7 ;  /* 0x00000007ff047e24 */ /* 0x000fe2000f8e00ff */
[----:B------:R-:W-:Y:S02]  /*5250*/  USEL UR20, URZ, 0x1, UP0 ;  /* 0x00000001ff147887 */ /* 0x000fe40008000000 */
[----:B------:R-:W-:Y:S01]  /*5260*/  VOTEU.ALL UP0, P1 ;  /* 0x0000000000ff7886 */ /* 0x000fe20000800000 */
[----:B------:R-:W-:Y:S01]  /*5270*/  UPRMT UR7, UR55, 0x654, UR9 ;  /* 0x0000065437077896 */ /* 0x000fe20008000009 */
[----:B------:R-:W-:Y:S02]  /*5280*/  @!P1 R2UR UR18, R4 ;  /* 0x00000000041292ca */ /* 0x000fe400000e0000 */
[----:B------:R-:W-:Y:S04]  /*5290*/  LOP3.LUT R11, R11, UR20, RZ, 0x3c, !PT ;  /* 0x000000140b0b7c12 */ /* 0x000fe8000f8e3cff */
[----:B------:R-:W-:Y:S01]  /*52a0*/  SHF.L.U32 R0, R11, 0x1f, RZ ;  /* 0x0000001f0b007819 */ /* 0x000fe200000006ff */
[----:B------:R-:W-:Y:S01]  /*52b0*/  IMAD.U32 R5, RZ, RZ, UR5 ;  /* 0x00000005ff057e24 */ /* 0x000fe2000f8e00ff */
[----:B------:R-:W-:Y:S04]  /*52c0*/  ULEA UR5, UR6, UR24, 0x3 ;  /* 0x0000001806057291 */ /* 0x000fe8000f8e18ff */
[----:B------:R-:W-:Y:S11]  /*52d0*/  @!P1 R2UR UR19, R5 ;  /* 0x00000000051392ca */ /* 0x000ff600000e0000 */
[----:B------:R-:W-:Y:S02]  /*52e0*/  @!UPT UIADD3 URZ, UPT, UPT, URZ, URZ, URZ ;  /* 0x000000fffffff290 */ /* 0x000fe4000fffe0ff */
[----:B------:R2:W-:Y:S01]  /*52f0*/  @!UP0 UTMALDG.3D [UR8], [UR18], desc[UR22] ;  /* 0x00001608120085b4 */ /* 0x0005e20008011000 */
[----:B------:R2:W-:Y:S01]  /*5300*/  @!P1 SYNCS.ARRIVE.TRANS64.RED.A0TR RZ, [UR4+0x30], R2 ;  /* 0x00003002ffff99a7 */ /* 0x0005e20008300404 */
[----:B------:R-:W-:Y:S01]  /*5310*/  SYNCS.ARRIVE.TRANS64.RED.A1T0 RZ, [UR7], RZ ;  /* 0x000000ffffff79a7 */ /* 0x000fe20008100407 */
[----:B------:R-:W3:Y:S02]  /*5320*/  SYNCS.PHASECHK.TRANS64.TRYWAIT P0, [UR5+0x48], R0 ;  /* 0x00004800ff0075a7 */ /* 0x000ee40008001105 */
[----:B--23--:R-:W-:Y:S05]  /*5330*/  @!P0 BRA `(.L_x_85) ;  /* 0x0000003400488947 */ /* 0x00cfea0003800000 */
.L_x_155:
[----:B------:R-:W-:Y:S01]  /*5340*/  UIADD3 UR9, UPT, UPT, UR5, 0x30, URZ ;  /* 0x0000003005097890 */ /* 0x000fe2000fffe0ff */
[----:B--2---:R-:W-:Y:S01]  /*5350*/  @!P1 IADD3 R2, P0, PT, R12, 0x580, RZ ;  /* 0x000005800c029810 */ /* 0x004fe20007f1e0ff */
[----:B------:R-:W-:Y:S01]  /*5360*/  UPLOP3.LUT UP4, UPT, UPT, UPT, UPT, 0x80, 0x8 ;  /* 0x000000000008789c */ /* 0x000fe20003f8f070 */
[----:B------:R-:W-:Y:S01]  /*5370*/  R2UR UR22, R55 ;  /* 0x00000000371672ca */ /* 0x000fe200000e0000 */
[----:B------:R-:W-:Y:S01]  /*5380*/  UMOV UR20, 0x0 ;  /* 0x0000000000147882 */ /* 0x000fe20000000000 */
[----:B------:R-:W-:Y:S01]  /*5390*/  UMOV UR21, 0x10000000 ;  /* 0x1000000000157882 */ /* 0x000fe20000000000 */
[----:B------:R-:W-:Y:S01]  /*53a0*/  UMOV UR12, UR60 ;  /* 0x0000003c000c7c82 */ /* 0x000fe20008000000 */
[----:B------:R-:W-:Y:S01]  /*53b0*/  VOTEU.ALL UP0, P1 ;  /* 0x0000000000ff7886 */ /* 0x000fe20000800000 */
[----:B------:R-:W-:Y:S01]  /*53c0*/  @!P1 IMAD.X R0, RZ, RZ, R13, P0 ;  /* 0x000000ffff009224 */ /* 0x000fe200000e060d */
[----:B------:R-:W-:Y:S01]  /*53d0*/  R2UR UR19, R56 ;  /* 0x00000000381372ca */ /* 0x000fe200000e0000 */
[----:B------:R-:W-:Y:S01]  /*53e0*/  UMOV UR60, UR28 ;  /* 0x0000001c003c7c82 */ /* 0x000fe20008000000 */
[C---:B------:R-:W-:Y:S01]  /*53f0*/  ISETP.NE.AND P0, PT, R10.reuse, 0x2, PT ;  /* 0x000000020a00780c */ /* 0x040fe20003f05270 */
[----:B------:R-:W-:Y:S02]  /*5400*/  @!UP0 ULEA UR4, UR6, UR24, 0xd ;  /* 0x0000001806048291 */ /* 0x000fe4000f8e68ff */
[----:B------:R-:W-:Y:S01]  /*5410*/  @!UP0 UIADD3 UR10, UPT, UPT, UR10, 0x20, URZ ;  /* 0x000000200a0a8890 */ /* 0x000fe2000fffe0ff */
[----:B------:R-:W-:Y:S01]  /*5420*/  SEL R10, R10, RZ, P0 ;  /* 0x000000ff0a0a7207 */ /* 0x000fe20000000000 */
[----:B------:R-:W-:Y:S02]  /*5430*/  @!UP0 UIADD3 UR8, UPT, UPT, UR4, 0x400, URZ ;  /* 0x0000040004088890 */ /* 0x000fe4000fffe0ff */
[----:B------:R-:W-:Y:S01]  /*5440*/  UIADD3 UR4, UPT, UPT, UR6, 0x1, URZ ;  /* 0x0000000106047890 */ /* 0x000fe2000fffe0ff */
[----:B------:R-:W-:Y:S01]  /*5450*/  @!P1 R2UR UR6, R2 ;  /* 0x00000000020692ca */ /* 0x000fe200000e0000 */
[----:B------:R-:W-:Y:S02]  /*5460*/  UIADD3 UR27, UPT, UPT, UR13, UR22, URZ ;  /* 0x000000160d1b7290 */ /* 0x000fe4000fffe0ff */
[----:B------:R-:W-:Y:S02]  /*5470*/  UISETP.NE.AND UP0, UPT, UR4, 0x3, UPT ;  /* 0x000000030400788c */ /* 0x000fe4000bf05270 */
[----:B------:R-:W-:Y:S02]  /*5480*/  UIADD3 UR26, UPT, UPT, UR14, UR19, URZ ;  /* 0x000000130e1a7290 */ /* 0x000fe4000fffe0ff */
[----:B------:R-:W-:Y:S01]  /*5490*/  USEL UR25, UR4, URZ, UP0 ;  /* 0x000000ff04197287 */ /* 0x000fe20008000000 */
[----:B------:R-:W-:Y:S01]  /*54a0*/  @!P1 R2UR UR4, R0 ;  /* 0x00000000000492ca */ /* 0x000fe200000e0000 */
[----:B------:R-:W-:Y:S01]  /*54b0*/  USEL UR18, URZ, 0x1, UP0 ;  /* 0x00000001ff127887 */ /* 0x000fe20008000000 */
[----:B------:R-:W-:Y:S01]  /*54c0*/  SEL R0, RZ, 0x1, P0 ;  /* 0x00000001ff007807 */ /* 0x000fe20000000000 */
[----:B------:R-:W-:Y:S02]  /*54d0*/  VOTEU.ALL UP0, P1 ;  /* 0x0000000000ff7886 */ /* 0x000fe40000800000 */
[----:B------:R-:W-:Y:S01]  /*54e0*/  IMAD.U32 R4, RZ, RZ, UR6 ;  /* 0x00000006ff047e24 */ /* 0x000fe2000f8e00ff */
[----:B------:R-:W-:Y:S02]  /*54f0*/  LOP3.LUT R9, R9, R0, RZ, 0x3c, !PT ;  /* 0x0000000009097212 */ /* 0x000fe400078e3cff */
[----:B------:R-:W-:Y:S02]  /*5500*/  LOP3.LUT R11, R11, UR18, RZ, 0x3c, !PT ;  /* 0x000000120b0b7c12 */ /* 0x000fe4000f8e3cff */
[----:B------:R-:W-:Y:S03]  /*5510*/  @!P1 R2UR UR6, R4 ;  /* 0x00000000040692ca */ /* 0x000fe600000e0000 */
[----:B------:R-:W-:Y:S01]  /*5520*/  IMAD.U32 R5, RZ, RZ, UR4 ;  /* 0x00000004ff057e24 */ /* 0x000fe2000f8e00ff */
[----:B------:R-:W-:Y:S04]  /*5530*/  UPRMT UR4, UR55, 0x654, UR9 ;  /* 0x0000065437047896 */ /* 0x000fe80008000009 */
[----:B------:R-:W-:Y:S11]  /*5540*/  @!P1 R2UR UR7, R5 ;  /* 0x00000000050792ca */ /* 0x000ff600000e0000 */
[----:B------:R-:W-:Y:S02]  /*5550*/  @!UPT UIADD3 URZ, UPT, UPT, URZ, URZ, URZ ;  /* 0x000000fffffff290 */ /* 0x000fe4000fffe0ff */
[----:B------:R2:W-:Y:S01]  /*5560*/  @!UP0 UTMALDG.3D [UR8], [UR6], desc[UR20] ;  /* 0x00001408060085b4 */ /* 0x0005e20008011000 */
[----:B------:R2:W-:Y:S01]  /*5570*/  @!P1 SYNCS.ARRIVE.TRANS64.RED.A0TR RZ, [UR5+0x30], R3 ;  /* 0x00003003ffff99a7 */ /* 0x0005e20008300405 */
[----:B------:R-:W-:Y:S01]  /*5580*/  SYNCS.ARRIVE.TRANS64.RED.A1T0 RZ, [UR4], RZ ;  /* 0x000000ffffff79a7 */ /* 0x000fe20008100404 */
[----:B------:R-:W-:Y:S05]  /*5590*/  BRA.U UP2, `(.L_x_86) ;  /* 0xfffffff102d07547 */ /* 0x000fea000b83ffff */
[----:B------:R-:W-:Y:S01]  /*55a0*/  UIADD3 UR24, UPT, UPT, UR24, 0x48, URZ ;  /* 0x0000004818187890 */ /* 0x000fe2000fffe0ff */
[----:B------:R-:W-:-:S03]  /*55b0*/  SHF.L.U32 R2, R11, 0x1f, RZ ;  /* 0x0000001f0b027819 */ /* 0x000fc600000006ff */
[----:B------:R-:W-:-:S09]  /*55c0*/  ULEA UR4, UR25, UR24, 0x3 ;  /* 0x0000001819047291 */ /* 0x000fd2000f8e18ff */
[----:B------:R-:W3:Y:S02]  /*55d0*/  SYNCS.PHASECHK.TRANS64.TRYWAIT P0, [UR4], R2 ;  /* 0x00000002ff0075a7 */ /* 0x000ee40008001104 */
[----:B---3--:R-:W-:Y:S05]  /*55e0*/  @!P0 BRA `(.L_x_87) ;  /* 0x0000003000b48947 */ /* 0x008fea0003800000 */
.L_x_157:
[----:B------:R-:W-:-:S04]  /*55f0*/  UIADD3 UR4, UPT, UPT, UR25, 0x1, URZ ;  /* 0x0000000119047890 */ /* 0x000fc8000fffe0ff */
[----:B------:R-:W-:-:S04]  /*5600*/  UISETP.NE.AND UP0, UPT, UR4, 0x3, UPT ;  /* 0x000000030400788c */ /* 0x000fc8000bf05270 */
[----:B--2---:R-:W-:Y:S02]  /*5610*/  USEL UR6, URZ, 0x1, UP0 ;  /* 0x00000001ff067887 */ /* 0x004fe40008000000 */
[----:B------:R-:W-:-:S04]  /*5620*/  USEL UR4, UR4, URZ, UP0 ;  /* 0x000000ff04047287 */ /* 0x000fc80008000000 */
[----:B------:R-:W-:Y:S01]  /*5630*/  ULEA UR5, UR4, UR24, 0x3 ;  /* 0x0000001804057291 */ /* 0x000fe2000f8e18ff */
[----:B------:R-:W-:-:S04]  /*5640*/  LOP3.LUT R11, R11, UR6, RZ, 0x3c, !PT ;  /* 0x000000060b0b7c12 */ /* 0x000fc8000f8e3cff */
[----:B---3--:R-:W-:-:S04]  /*5650*/  SHF.L.U32 R2, R11, 0x1f, RZ ;  /* 0x0000001f0b027819 */ /* 0x008fc800000006ff */
[----:B------:R-:W2:Y:S02]  /*5660*/  SYNCS.PHASECHK.TRANS64.TRYWAIT P0, [UR5], R2 ;  /* 0x00000002ff0075a7 */ /* 0x000ea40008001105 */
[----:B--2---:R-:W-:Y:S05]  /*5670*/  @!P0 BRA `(.L_x_88) ;  /* 0x0000003000a88947 */ /* 0x004fea0003800000 */
.L_x_159:
[----:B------:R-:W-:-:S04]  /*5680*/  UIADD3 UR4, UPT, UPT, UR4, 0x1, URZ ;  /* 0x0000000104047890 */ /* 0x000fc8000fffe0ff */
[----:B------:R-:W-:-:S04]  /*5690*/  UISETP.NE.AND UP0, UPT, UR4, 0x3, UPT ;  /* 0x000000030400788c */ /* 0x000fc8000bf05270 */
[----:B------:R-:W-:Y:S02]  /*56a0*/  USEL UR5, URZ, 0x1, UP0 ;  /* 0x00000001ff057887 */ /* 0x000fe40008000000 */
[----:B------:R-:W-:-:S04]  /*56b0*/  USEL UR4, UR4, URZ, UP0 ;  /* 0x000000ff04047287 */ /* 0x000fc80008000000 */
[----:B------:R-:W-:Y:S01]  /*56c0*/  ULEA UR4, UR4, UR24, 0x3 ;  /* 0x0000001804047291 */ /* 0x000fe2000f8e18ff */
[----:B--2---:R-:W-:-:S04]  /*56d0*/  LOP3.LUT R2, R11, UR5, RZ, 0x3c, !PT ;  /* 0x000000050b027c12 */ /* 0x004fc8000f8e3cff */
[----:B------:R-:W-:Y:S01]  /*56e0*/  SHF.L.U32 R2, R2, 0x1f, RZ ;  /* 0x0000001f02027819 */ /* 0x000fe200000006ff */
[----:B------:R-:W-:-:S07]  /*56f0*/  IMAD.U32 R0, RZ, RZ, UR4 ;  /* 0x00000004ff007e24 */ /* 0x000fce000f8e00ff */
.L_x_89:
[----:B--2---:R2:W3:Y:S02]  /*5700*/  SYNCS.PHASECHK.TRANS64.TRYWAIT P0, [R0+URZ], R2 ;  /* 0x00000002000075a7 */ /* 0x0044e400080011ff */
[----:B---3--:R-:W-:Y:S05]  /*5710*/  @!P0 NANOSLEEP.SYNCS 0x989680 ;  /* 0x009896800000895d */ /* 0x008fea0003900000 */
[----:B------:R-:W3:Y:S02]  /*5720*/  @!P0 SYNCS.PHASECHK.TRANS64 P0, [R0+URZ], R2 ;  /* 0x00000002000085a7 */ /* 0x000ee400080010ff */
[----:B-1-3--:R-:W-:Y:S05]  /*5730*/  @P0 EXIT ;  /* 0x000000000000094d */ /* 0x00afea0003800000 */
[----:B------:R-:W-:Y:S05]  /*5740*/  BRA `(.L_x_89) ;  /* 0xfffffffc00ec7947 */ /* 0x000fea000383ffff */
.L_x_77:
[----:B------:R-:W-:-:S06]  /*5750*/  UISETP.GE.AND UP0, UPT, UR18, 0x4, UPT ;  /* 0x000000041200788c */ /* 0x000fcc000bf06270 */
[----:B------:R-:W-:-:S13]  /*5760*/  PLOP3.LUT P0, PT, PT, PT, UP0, 0x80, 0x8 ;  /* 0x000000000008781c */ /* 0x000fda0003f0f008 */
[----:B-1----:R-:W-:Y:S05]  /*5770*/  @!P0 EXIT ;  /* 0x000000000000894d */ /* 0x002fea0003800000 */
[----:B------:R-:W-:Y:S01]  /*5780*/  BAR.SYNC.DEFER_BLOCKING 0x6, 0xa0 ;  /* 0x0182800000007b1d */ /* 0x000fe20000010000 */
[C---:B------:R-:W-:Y:S01]  /*5790*/  IMAD.SHL.U32 R4, R64.reuse, 0x20, RZ ;  /* 0x0000002040047824 */ /* 0x040fe200078e00ff */
[C---:B------:R-:W-:Y:S01]  /*57a0*/  R2P PR, R64.reuse, 0x6 ;  /* 0x0000000640007804 */ /* 0x040fe20000000000 */
[C---:B------:R-:W-:Y:S01]  /*57b0*/  IMAD.SHL.U32 R2, R64.reuse, 0x4, RZ ;  /* 0x0000000440027824 */ /* 0x040fe200078e00ff */
[----:B------:R-:W-:Y:S01]  /*57c0*/  CS2R R60, SRZ ;  /* 0x00000000003c7805 */ /* 0x000fe2000001ff00 */
[----:B------:R-:W-:Y:S01]  /*57d0*/  IMAD.U32 R23, R64, 0x10000, RZ ;  /* 0x0001000040177824 */ /* 0x000fe200078e00ff */
[----:B------:R-:W-:Y:S01]  /*57e0*/  UMOV UR43, 0x400 ;  /* 0x00000400002b7882 */ /* 0x000fe20000000000 */
[----:B------:R-:W1:Y:S01]  /*57f0*/  LDCU.64 UR4, c[0x0][0x890] ;  /* 0x00011200ff0477ac */ /* 0x000e620008000a00 */
[----:B------:R-:W2:Y:S01]  /*5800*/  LDC.64 R50, c[0x0][0x8b0] ;  /* 0x00022c00ff327b82 */ /* 0x000ea20000000a00 */
[----:B------:R-:W-:Y:S01]  /*5810*/  LOP3.LUT R3, R4, 0xe0, RZ, 0xc0, !PT ;  /* 0x000000e004037812 */ /* 0x000fe200078ec0ff */
[----:B------:R-:W-:Y:S01]  /*5820*/  IMAD.SHL.U32 R52, R64, 0x10, RZ ;  /* 0x0000001040347824 */ /* 0x000fe200078e00ff */
[----:B------:R-:W-:Y:S01]  /*5830*/  ULEA UR43, UR55, UR43, 0x18 ;  /* 0x0000002b372b7291 */ /* 0x000fe2000f8ec0ff */
[----:B------:R-:W-:Y:S01]  /*5840*/  LOP3.LUT R4, R4, 0x100, RZ, 0xc0, !PT ;  /* 0x0000010004047812 */ /* 0x000fe200078ec0ff */
[----:B------:R-:W-:Y:S01]  /*5850*/  IMAD.MOV.U32 R63, RZ, RZ, 0x8 ;  /* 0x00000008ff3f7424 */ /* 0x000fe200078e00ff */
[----:B------:R-:W-:Y:S01]  /*5860*/  LOP3.LUT R2, R3, 0x1c, R2, 0xf8, !PT ;  /* 0x0000001c03027812 */ /* 0x000fe200078ef802 */
[----:B------:R-:W-:Y:S01]  /*5870*/  IMAD.MOV.U32 R62, RZ, RZ, 0x10 ;  /* 0x00000010ff3e7424 */ /* 0x000fe200078e00ff */
[----:B------:R-:W3:Y:S01]  /*5880*/  LDC.64 R48, c[0x0][0x8a8] ;  /* 0x00022a00ff307b82 */ /* 0x000ee20000000a00 */
[----:B------:R-:W-:Y:S01]  /*5890*/  SHF.R.U32.HI R3, RZ, 0x2, R64 ;  /* 0x00000002ff037819 */ /* 0x000fe20000011640 */
[----:B------:R-:W-:Y:S01]  /*58a0*/  IMAD.MOV.U32 R22, RZ, RZ, RZ ;  /* 0x000000ffff167224 */ /* 0x000fe200078e00ff */
[----:B------:R-:W-:Y:S01]  /*58b0*/  LOP3.LUT R23, R23, 0x600000, RZ, 0xc0, !PT ;  /* 0x0060000017177812 */ /* 0x000fe200078ec0ff */
[----:B------:R-:W-:Y:S01]  /*58c0*/  IMAD.MOV.U32 R59, RZ, RZ, RZ ;  /* 0x000000ffff3b7224 */ /* 0x000fe200078e00ff */
[----:B------:R-:W-:Y:S01]  /*58d0*/  LOP3.LUT R52, R4, 0x600, R52, 0xf8, !PT ;  /* 0x0000060004347812 */ /* 0x000fe200078ef834 */
[----:B------:R-:W4:Y:S01]  /*58e0*/  LDCU UR61, c[0x0][0x370] ;  /* 0x00006e00ff3d77ac */ /* 0x000f220008000800 */
[----:B------:R-:W-:Y:S01]  /*58f0*/  LOP3.LUT R2, R2, 0x4, R3, 0x78, !PT ;  /* 0x0000000402027812 */ /* 0x000fe200078e7803 */
[----:B------:R-:W4:Y:S01]  /*5900*/  LDS R0, [UR43+0x120] ;  /* 0x0001202bff007984 */ /* 0x000f220008000800 */
[----:B-1----:R-:W-:Y:S01]  /*5910*/  IMAD.U32 R66, RZ, RZ, UR4 ;  /* 0x00000004ff427e24 */ /* 0x002fe2000f8e00ff */
[----:B------:R-:W-:Y:S01]  /*5920*/  UIADD3 UR4, UPT, UPT, UR43, 0x400, URZ ;  /* 0x000004002b047890 */ /* 0x000fe2000fffe0ff */
[----:B------:R-:W-:Y:S01]  /*5930*/  LOP3.LUT R52, R52, R2, RZ, 0xfc, !PT ;  /* 0x0000000234347212 */ /* 0x000fe200078efcff */
[----:B------:R-:W-:Y:S01]  /*5940*/  IMAD.U32 R65, RZ, RZ, UR5 ;  /* 0x00000005ff417e24 */ /* 0x000fe2000f8e00ff */
[----:B------:R-:W-:Y:S01]  /*5950*/  LOP3.LUT R64, R64, 0x60, RZ, 0xc0, !PT ;  /* 0x0000006040407812 */ /* 0x000fe200078ec0ff */
[----:B------:R-:W1:Y:S01]  /*5960*/  LDCU UR42, c[0x0][0xb0c] ;  /* 0x00016180ff2a77ac */ /* 0x000e620008000800 */
[----:B------:R-:W-:Y:S01]  /*5970*/  SEL R63, R63, 0xfffffff8, !P1 ;  /* 0xfffffff83f3f7807 */ /* 0x000fe20004800000 */
[----:B------:R-:W-:Y:S01]  /*5980*/  IMAD.U32 R68, RZ, RZ, UR4 ;  /* 0x00000004ff447e24 */ /* 0x000fe2000f8e00ff */
[----:B------:R-:W-:Y:S01]  /*5990*/  SEL R62, R62, 0xfffffff0, !P2 ;  /* 0xfffffff03e3e7807 */ /* 0x000fe20005000000 */
[----:B------:R-:W1:Y:S01]  /*59a0*/  LDCU UR38, c[0x0][0xb30] ;  /* 0x00016600ff2677ac */ /* 0x000e620008000800 */
[----:B------:R-:W1:Y:S01]  /*59b0*/  LDCU.64 UR62, c[0x0][0x888] ;  /* 0x00011100ff3e77ac */ /* 0x000e620008000a00 */
[----:B------:R-:W1:Y:S01]  /*59c0*/  LDCU.64 UR40, c[0x0][0xb28] ;  /* 0x00016500ff2877ac */ /* 0x000e620008000a00 */
[----:B------:R-:W1:Y:S01]  /*59d0*/  LDCU.128 UR56, c[0x0][0xb10] ;  /* 0x00016200ff3877ac */ /* 0x000e620008000c00 */
[----:B------:R-:W1:Y:S01]  /*59e0*/  LDCU UR54, c[0x0][0x374] ;  /* 0x00006e80ff3677ac */ /* 0x000e620008000800 */
[----:B------:R-:W-:Y:S01]  /*59f0*/  UMOV UR53, 0x1 ;  /* 0x0000000100357882 */ /* 0x000fe20000000000 */
[----:B------:R-:W-:Y:S01]  /*5a00*/  UMOV UR45, URZ ;  /* 0x000000ff002d7c82 */ /* 0x000fe20008000000 */
[----:B------:R-:W-:Y:S01]  /*5a10*/  UMOV UR52, URZ ;  /* 0x000000ff00347c82 */ /* 0x000fe20008000000 */
[----:B------:R-:W-:Y:S01]  /*5a20*/  UMOV UR47, URZ ;  /* 0x000000ff002f7c82 */ /* 0x000fe20008000000 */
[----:B-1234-:R-:W-:-:S07]  /*5a30*/  IMAD.IADD R23, R0, 0x1, R23 ;  /* 0x0000000100177824 */ /* 0x01efce00078e0217 */
.L_x_120:
[C---:B------:R-:W-:Y:S02]  /*5a40*/  LEA R0, R59.reuse, UR43, 0x3 ;  /* 0x0000002b3b007c11 */ /* 0x040fe4000f8e18ff */
[----:B------:R-:W-:Y:S02]  /*5a50*/  SHF.L.U32 R2, R60, 0x1f, RZ ;  /* 0x0000001f3c027819 */ /* 0x000fe400000006ff */
[----:B------:R-:W-:Y:S02]  /*5a60*/  LEA R4, R59, UR43, 0x4 ;  /* 0x0000002b3b047c11 */ /* 0x000fe4000f8e20ff */
[----:B------:R-:W1:Y:S02]  /*5a70*/  SYNCS.PHASECHK.TRANS64.TRYWAIT P0, [R0+URZ+0x70], R2 ;  /* 0x00007002000075a7 */ /* 0x000e6400080011ff */
[----:B-1----:R-:W-:Y:S05]  /*5a80*/  @!P0 BRA `(.L_x_90) ;  /* 0x0000002c00bc8947 */ /* 0x002fea0003800000 */
.L_x_160:
[----:B------:R-:W-:Y:S01]  /*5a90*/  R2UR UR7, R67 ;  /* 0x00000000430772ca */ /* 0x000fe200000e0000 */
[----:B------:R-:W2:Y:S01]  /*5aa0*/  LDS.128 R4, [R4+0x100] ;  /* 0x0001000004047984 */ /* 0x000ea20000000c00 */
[----:B-1----:R-:W-:Y:S01]  /*5ab0*/  VIADD R0, R0, 0x80 ;  /* 0x0000008000007836 */ /* 0x002fe20000000000 */
[----:B------:R-:W-:Y:S04]  /*5ac0*/  UISETP.GE.AND UP0, UPT, UR39, 0x1, UPT ;  /* 0x000000012700788c */ /* 0x000fe8000bf06270 */
[----:B------:R-:W-:Y:S01]  /*5ad0*/  PRMT R0, RZ, 0x654, R0 ;  /* 0x00000654ff007816 */ /* 0x000fe20000000000 */
[----:B------:R-:W-:Y:S01]  /*5ae0*/  @!PT LDS RZ, [RZ] ;  /* 0x00000000fffff984 */ /* 0x000fe20000000800 */
[----:B------:R-:W-:Y:S01]  /*5af0*/  @!PT LDS RZ, [RZ] ;  /* 0x00000000fffff984 */ /* 0x000fe20000000800 */
[----:B------:R-:W-:Y:S01]  /*5b00*/  @!PT LDS RZ, [RZ] ;  /* 0x00000000fffff984 */ /* 0x000fe20000000800 */
[----:B------:R-:W-:Y:S01]  /*5b10*/  @!PT LDS RZ, [RZ] ;  /* 0x00000000fffff984 */ /* 0x000fe20000000800 */
[----:B------:R1:W-:Y:S06]  /*5b20*/  MEMBAR.ALL.CTA ;  /* 0x0000000000007992 */ /* 0x0003ec0000008000 */
[----:B-1----:R-:W1:Y:S02]  /*5b30*/  FENCE.VIEW.ASYNC.S ;  /* 0x00000000000073c6 */ /* 0x002e640000000000 */
[----:B-1----:R1:W-:Y:S01]  /*5b40*/  SYNCS.ARRIVE.TRANS64.RED.A1T0 RZ, [R0+URZ], RZ ;  /* 0x000000ff00ff79a7 */ /* 0x0023e200081004ff */
[----:B--2---:R-:W-:Y:S11]  /*5b50*/  LOP3.LUT P0, RZ, R6, 0x1, RZ, 0xc0, !PT ;  /* 0x0000000106ff7812 */ /* 0x004ff6000780c0ff */
[----:B------:R-:W-:Y:S02]  /*5b60*/  @!UPT UIADD3 URZ, UPT, UPT, URZ, URZ, URZ ;  /* 0x000000fffffff290 */ /* 0x000fe4000fffe0ff */
[----:B------:R-:W-:Y:S01]  /*5b70*/  VOTEU.ANY UP1, P0 ;  /* 0x0000000000ff7886 */ /* 0x000fe20000020100 */
[----:B------:R-:W-:Y:S01]  /*5b80*/  PLOP3.LUT P0, PT, PT, PT, UP1, 0x80, 0x8 ;  /* 0x000000000008781c */ /* 0x000fe20003f0f018 */
[----:B------:R-:W-:Y:S06]  /*5b90*/  UP2UR UR4, UPR, URZ, 0x2 ;  /* 0x00000002ff047883 */ /* 0x000fec0008000000 */
[----:B------:R-:W-:Y:S06]  /*5ba0*/  IMAD.U32 R69, RZ, RZ, UR4 ;  /* 0x00000004ff457e24 */ /* 0x000fec000f8e00ff */
[----:B------:R-:W-:Y:S02]  /*5bb0*/  @P0 SHF.R.U32.HI R2, RZ, 0x10, R5 ;  /* 0x00000010ff020819 */ /* 0x000fe40000011605 */
[----:B------:R-:W-:Y:S02]  /*5bc0*/  @P0 MOV R3, R4 ;  /* 0x0000000400030202 */ /* 0x000fe40000000f00 */
[----:B------:R-:W-:Y:S02]  /*5bd0*/  @P0 R2UR UR4, R2 ;  /* 0x00000000020402ca */ /* 0x000fe400000e0000 */
[----:B------:R-:W-:Y:S02]  /*5be0*/  @P0 LOP3.LUT R4, R5, 0xffff, RZ, 0xc0, !PT ;  /* 0x0000ffff05040812 */ /* 0x000fe400078ec0ff */
[----:B------:R-:W-:Y:S02]  /*5bf0*/  @P0 R2UR UR6, R3 ;  /* 0x00000000030602ca */ /* 0x000fe400000e0000 */
[----:B------:R-:W-:Y:S07]  /*5c00*/  @P0 R2UR UR5, R4 ;  /* 0x00000000040502ca */ /* 0x000fee00000e0000 */
[----:B------:R-:W-:Y:S02]  /*5c10*/  @UP1 UMOV UR7, UR4 ;  /* 0x0000000400071c82 */ /* 0x000fe40008000000 */
[----:B------:R-:W-:Y:S02]  /*5c20*/  IMAD.U32 R67, RZ, RZ, UR7 ;  /* 0x00000007ff437e24 */ /* 0x000fe4000f8e00ff */
[----:B------:R-:W-:Y:S02]  /*5c30*/  @UP1 UMOV UR37, UR6 ;  /* 0x0000000600251c82 */ /* 0x000fe40008000000 */
[----:B------:R-:W-:Y:S01]  /*5c40*/  @UP1 UMOV UR36, UR5 ;  /* 0x0000000500241c82 */ /* 0x000fe20008000000 */
[----:B-1----:R-:W-:Y:S05]  /*5c50*/  BRA.U !UP0, `(.L_x_91) ;  /* 0x0000000108cc7547 */ /* 0x002fea000b800000 */
[----:B------:R-:W1:Y:S01]  /*5c60*/  LDCU UR12, c[0x0][0xb20] ;  /* 0x00016400ff0c77ac */ /* 0x000e620008000800 */
[----:B------:R-:W-:Y:S02]  /*5c70*/  UIMAD.WIDE.U32 UR4, UR54, UR59, URZ ;  /* 0x0000003b360472a5 */ /* 0x000fe4000f8e00ff */
[----:B------:R-:W-:Y:S02]  /*5c80*/  UIMAD.WIDE.U32 UR6, UR61, UR56, URZ ;  /* 0x000000383d0672a5 */ /* 0x000fe4000f8e00ff */
[----:B------:R-:W-:Y:S02]  /*5c90*/  UISETP.NE.AND UP0, UPT, UR58, 0x1, UPT ;  /* 0x000000013a00788c */ /* 0x000fe4000bf05270 */
[----:B------:R-:W-:Y:S02]  /*5ca0*/  UIMAD.WIDE.U32 UR8, UR36, UR59, URZ ;  /* 0x0000003b240872a5 */ /* 0x000fe4000f8e00ff */
[----:B------:R-:W-:Y:S02]  /*5cb0*/  UIMAD.WIDE.U32 UR10, UR37, UR56, URZ ;  /* 0x00000038250a72a5 */ /* 0x000fe4000f8e00ff */
[----:B------:R-:W-:Y:S02]  /*5cc0*/  UISETP.NE.AND UP1, UPT, UR42, 0x1, UPT ;  /* 0x000000012a00788c */ /* 0x000fe4000bf25270 */
[----:B------:R-:W-:Y:S01]  /*5cd0*/  UISETP.NE.AND UP2, UPT, UR39, 0x1, UPT ;  /* 0x000000012700788c */ /* 0x000fe2000bf45270 */
[----:B------:R-:W-:Y:S02]  /*5ce0*/  UMOV UR4, UR5 ;  /* 0x0000000500047c82 */ /* 0x000fe40008000000 */
[----:B-1----:R-:W-:Y:S03]  /*5cf0*/  USHF.R.U32.HI UR5, URZ, UR12, UR4 ;  /* 0x0000000cff057299 */ /* 0x002fe60008011604 */
[----:B------:R-:W-:Y:S02]  /*5d00*/  UMOV UR4, UR7 ;  /* 0x0000000700047c82 */ /* 0x000fe40008000000 */
[----:B------:R-:W-:Y:S02]  /*5d10*/  USHF.R.U32.HI UR7, URZ, UR57, UR4 ;  /* 0x00000039ff077299 */ /* 0x000fe40008011604 */
[----:B------:R-:W-:Y:S02]  /*5d20*/  USEL UR4, UR54, UR5, !UP0 ;  /* 0x0000000536047287 */ /* 0x000fe4000c000000 */
[----:B------:R-:W-:Y:S01]  /*5d30*/  USEL UR7, UR61, UR7, !UP1 ;  /* 0x000000073d077287 */ /* 0x000fe2000c800000 */
[----:B------:R-:W-:Y:S01]  /*5d40*/  UMOV UR5, UR9 ;  /* 0x0000000900057c82 */ /* 0x000fe20008000000 */
[----:B------:R-:W-:Y:S02]  /*5d50*/  UIMAD.WIDE.U32 UR8, UR4, UR40, URZ ;  /* 0x00000028040872a5 */ /* 0x000fe4000f8e00ff */
[----:B------:R-:W-:Y:S03]  /*5d60*/  USHF.R.U32.HI UR6, URZ, UR12, UR5 ;  /* 0x0000000cff067299 */ /* 0x000fe60008011605 */
[----:B------:R-:W-:Y:S01]  /*5d70*/  UMOV UR5, UR11 ;  /* 0x0000000b00057c82 */ /* 0x000fe20008000000 */
[----:B------:R-:W-:Y:S02]  /*5d80*/  UIMAD.WIDE.U32 UR10, UR7, UR40, URZ ;  /* 0x00000028070a72a5 */ /* 0x000fe4000f8e00ff */
[----:B------:R-:W-:Y:S02]  /*5d90*/  USHF.R.U32.HI UR12, URZ, UR57, UR5 ;  /* 0x00000039ff0c7299 */ /* 0x000fe40008011605 */
[----:B------:R-:W-:Y:S01]  /*5da0*/  USEL UR6, UR36, UR6, !UP0 ;  /* 0x0000000624067287 */ /* 0x000fe2000c000000 */
[----:B------:R-:W-:Y:S02]  /*5db0*/  UMOV UR5, UR9 ;  /* 0x0000000900057c82 */ /* 0x000fe40008000000 */
[----:B------:R-:W-:Y:S01]  /*5dc0*/  UMOV UR10, UR11 ;  /* 0x0000000b000a7c82 */ /* 0x000fe20008000000 */
[----:B------:R-:W-:Y:S02]  /*5dd0*/  @UP2 USHF.R.U32.HI UR4, URZ, UR41, UR5 ;  /* 0x00000029ff042299 */ /* 0x000fe40008011605 */
[----:B------:R-:W-:Y:S02]  /*5de0*/  @UP2 USHF.R.U32.HI UR7, URZ, UR41, UR10 ;  /* 0x00000029ff072299 */ /* 0x000fe4000801160a */
[----:B------:R-:W-:Y:S02]  /*5df0*/  UIMAD UR4, UR39, UR4, URZ ;  /* 0x00000004270472a4 */ /* 0x000fe4000f8e02ff */
[----:B------:R-:W-:Y:S02]  /*5e00*/  UIMAD.WIDE.U32 UR10, UR6, UR40, URZ ;  /* 0x00000028060a72a5 */ /* 0x000fe4000f8e00ff */
[----:B------:R-:W-:Y:S02]  /*5e10*/  USEL UR5, UR37, UR12, !UP1 ;  /* 0x0000000c25057287 */ /* 0x000fe4000c800000 */
[----:B------:R-:W-:Y:S02]  /*5e20*/  UIMAD UR8, UR39, UR7, URZ ;  /* 0x00000007270872a4 */ /* 0x000fe4000f8e02ff */
[----:B------:R-:W-:Y:S03]  /*5e30*/  UISETP.GE.AND UP0, UPT, UR6, UR4, UPT ;  /* 0x000000040600728c */ /* 0x000fe6000bf06270 */
[----:B------:R-:W-:Y:S01]  /*5e40*/  UMOV UR4, UR11 ;  /* 0x0000000b00047c82 */ /* 0x000fe20008000000 */
[----:B------:R-:W-:Y:S02]  /*5e50*/  UISETP.GE.OR UP0, UPT, UR5, UR8, UP0 ;  /* 0x000000080500728c */ /* 0x000fe40008706670 */
[----:B------:R-:W-:Y:S02]  /*5e60*/  USHF.R.U32.HI UR4, URZ, UR41, UR4 ;  /* 0x00000029ff047299 */ /* 0x000fe40008011604 */
[----:B------:R-:W-:Y:S02]  /*5e70*/  UIMAD.WIDE.U32 UR8, UR5, UR40, URZ ;  /* 0x00000028050872a5 */ /* 0x000fe4000f8e00ff */
[----:B------:R-:W-:Y:S02]  /*5e80*/  USEL UR11, UR6, UR4, !UP2 ;  /* 0x00000004060b7287 */ /* 0x000fe4000d000000 */
[----:B------:R-:W-:Y:S02]  /*5e90*/  UIADD3 UR8, UPT, UPT, -UR5, URZ, URZ ;  /* 0x000000ff05087290 */ /* 0x000fe4000fffe1ff */
[----:B------:R-:W-:Y:S01]  /*5ea0*/  UIADD3 UR10, UPT, UPT, -UR11, URZ, URZ ;  /* 0x000000ff0b0a7290 */ /* 0x000fe2000fffe1ff */
[----:B------:R-:W-:Y:S01]  /*5eb0*/  @!UP0 UMOV UR4, UR9 ;  /* 0x0000000900048c82 */ /* 0x000fe20008000000 */
[----:B------:R-:W-:Y:S02]  /*5ec0*/  UIADD3 UR9, UPT, UPT, -UR6, URZ, URZ ;  /* 0x000000ff06097290 */ /* 0x000fe4000fffe1ff */
[----:B------:R-:W-:Y:S02]  /*5ed0*/  @!UP0 USHF.R.U32.HI UR4, URZ, UR41, UR4 ;  /* 0x00000029ff048299 */ /* 0x000fe40008011604 */
[----:B------:R-:W-:Y:S02]  /*5ee0*/  UIMAD UR10, UR39, UR10, UR6 ;  /* 0x0000000a270a72a4 */ /* 0x000fe4000f8e0206 */
[----:B------:R-:W-:Y:S04]  /*5ef0*/  @!UP0 USEL UR4, UR5, UR4, !UP2 ;  /* 0x0000000405048287 */ /* 0x000fe8000d000000 */
[----:B------:R-:W-:Y:S02]  /*5f00*/  @!UP0 UIMAD UR10, UR7, UR10, UR4 ;  /* 0x0000000a070a82a4 */ /* 0x000fe4000f8e0204 */
[----:B------:R-:W-:Y:S02]  /*5f10*/  @!UP0 UIADD3 UR11, UPT, UPT, UR11, -UR4, URZ ;  /* 0x800000040b0b8290 */ /* 0x000fe4000fffe0ff */
[----:B------:R-:W-:Y:S02]  /*5f20*/  UIMAD UR7, UR42, UR8, UR37 ;  /* 0x000000082a0772a4 */ /* 0x000fe4000f8e0225 */
[----:B------:R-:W-:Y:S02]  /*5f30*/  @!UP0 UIMAD UR6, UR11, UR39, UR5 ;  /* 0x000000270b0682a4 */ /* 0x000fe4000f8e0205 */
[----:B------:R-:W-:Y:S01]  /*5f40*/  UIMAD UR4, UR58, UR9, UR36 ;  /* 0x000000093a0472a4 */ /* 0x000fe2000f8e0224 */
[----:B------:R-:W-:Y:S02]  /*5f50*/  @!UP0 UMOV UR5, UR10 ;  /* 0x0000000a00058c82 */ /* 0x000fe40008000000 */
[----:B------:R-:W-:Y:S02]  /*5f60*/  UIMAD UR37, UR5, UR42, UR7 ;  /* 0x0000002a052572a4 */ /* 0x000fe4000f8e0207 */
[----:B------:R-:W-:Y:S11]  /*5f70*/  UIMAD UR36, UR6, UR58, UR4 ;  /* 0x0000003a062472a4 */ /* 0x000ff6000f8e0204 */
[----:B------:R-:W-:Y:S01]  /*5f80*/  @!UPT UIADD3 URZ, UPT, UPT, URZ, URZ, URZ ;  /* 0x000000fffffff290 */ /* 0x000fe2000fffe0ff */
.L_x_91:
[----:B------:R-:W-:Y:S01]  /*5f90*/  UISETP.NE.AND UP0, UPT, UR38, 0x1, UPT ;  /* 0x000000012600788c */ /* 0x000fe2000bf05270 */
[----:B------:R-:W-:Y:S01]  /*5fa0*/  R2UR UR11, R68 ;  /* 0x00000000440b72ca */ /* 0x000fe200000e0000 */
[----:B------:R-:W-:Y:S01]  /*5fb0*/  USHF.L.U32 UR50, UR26, 0x6, URZ ;  /* 0x000000061a327899 */ /* 0x000fe200080006ff */
[----:B------:R-:W-:Y:S01]  /*5fc0*/  IADD3 R59, PT, PT, R59, 0x1, RZ ;  /* 0x000000013b3b7810 */ /* 0x000fe20007ffe0ff */
[----:B------:R-:W-:Y:S07]  /*5fd0*/  USHF.L.U32 UR49, UR27, 0x6, URZ ;  /* 0x000000061b317899 */ /* 0x000fee00080006ff */
[----:B------:R-:W1:Y:S01]  /*5fe0*/  @!UP0 LDCU.128 UR12, c[0x0][0xb10] ;  /* 0x00016200ff0c87ac */ /* 0x000e620008000c00 */
[----:B------:R-:W2:Y:S01]  /*5ff0*/  @!UP0 LDCU UR5, c[0x0][0xb0c] ;  /* 0x00016180ff0587ac */ /* 0x000ea20008000800 */
[----:B------:R-:W3:Y:S01]  /*6000*/  @!UP0 LDCU UR10, c[0x0][0xb20] ;  /* 0x00016400ff0a87ac */ /* 0x000ee20008000800 */
[----:B-1----:R-:W-:Y:S02]  /*6010*/  UIMAD.WIDE.U32 UR8, UR37, UR12, URZ ;  /* 0x0000000c250872a5 */ /* 0x002fe4000f8e00ff */
[----:B------:R-:W-:Y:S02]  /*6020*/  UIMAD.WIDE.U32 UR6, UR36, UR15, URZ ;  /* 0x0000000f240672a5 */ /* 0x000fe4000f8e00ff */
[----:B------:R-:W-:Y:S03]  /*6030*/  @!UP0 UISETP.NE.AND UP1, UPT, UR14, 0x1, UPT ;  /* 0x000000010e00888c */ /* 0x000fe6000bf25270 */
[----:B------:R-:W-:Y:S01]  /*6040*/  @!UP0 UMOV UR4, UR9 ;  /* 0x0000000900048c82 */ /* 0x000fe20008000000 */
[----:B--2---:R-:W-:Y:S02]  /*6050*/  @!UP0 UISETP.NE.AND UP2, UPT, UR5, 0x1, UPT ;  /* 0x000000010500888c */ /* 0x004fe4000bf45270 */
[----:B------:R-:W-:Y:S01]  /*6060*/  @!UP0 USHF.R.U32.HI UR4, URZ, UR13, UR4 ;  /* 0x0000000dff048299 */ /* 0x000fe20008011604 */
[----:B------:R-:W-:Y:S02]  /*6070*/  @!UP0 UMOV UR6, UR7 ;  /* 0x0000000700068c82 */ /* 0x000fe40008000000 */
[----:B---3--:R-:W-:Y:S02]  /*6080*/  @!UP0 USHF.R.U32.HI UR6, URZ, UR10, UR6 ;  /* 0x0000000aff068299 */ /* 0x008fe40008011606 */
[----:B------:R-:W-:Y:S02]  /*6090*/  @!UP0 USEL UR7, UR37, UR4, !UP2 ;  /* 0x0000000425078287 */ /* 0x000fe4000d000000 */
[----:B------:R-:W-:Y:S04]  /*60a0*/  @!UP0 USEL UR6, UR36, UR6, !UP1 ;  /* 0x0000000624068287 */ /* 0x000fe8000c800000 */
[----:B------:R-:W-:Y:S02]  /*60b0*/  @!UP0 UIADD3 UR4, UPT, UPT, -UR7, UR6, URZ ;  /* 0x0000000607048290 */ /* 0x000fe4000fffe1ff */
[----:B------:R-:W-:Y:S02]  /*60c0*/  @!UP0 UIADD3 UR6, UPT, UPT, UR7, -UR6, URZ ;  /* 0x8000000607068290 */ /* 0x000fe4000fffe0ff */
[----:B------:R-:W-:Y:S02]  /*60d0*/  @!UP0 UIMAD UR37, UR4, UR5, UR37 ;  /* 0x00000005042582a4 */ /* 0x000fe4000f8e0225 */
[----:B------:R-:W-:Y:S02]  /*60e0*/  @!UP0 UIMAD UR36, UR6, UR14, UR36 ;  /* 0x0000000e062482a4 */ /* 0x000fe4000f8e0224 */
[----:B------:R-:W-:Y:S09]  /*60f0*/  ULOP3.LUT UP0, URZ, UR11, 0x3f0, URZ, 0xc0, !UPT ;  /* 0x000003f00bff7892 */ /* 0x000ff2000f80c0ff */
[----:B------:R-:W-:Y:S05]  /*6100*/  BRA.U !UP0, `(.L_x_92) ;  /* 0x00000001087c7547 */ /* 0x000fea000b800000 */
[----:B------:R-:W1:Y:S01]  /*6110*/  LDCU.64 UR8, c[0x4][0x80] ;  /* 0x01001000ff0877ac */ /* 0x000e620008000a00 */
[----:B------:R-:W-:Y:S01]  /*6120*/  MOV R2, 0x0 ;  /* 0x0000000000027802 */ /* 0x000fe20000000f00 */
[----:B------:R-:W-:Y:S02]  /*6130*/  HFMA2 R12, -RZ, RZ, 0, 5.9604644775390625e-08 ;  /* 0x00000001ff0c7431 */ /* 0x000fe400000001ff */
[----:B------:R-:W-:Y:S01]  /*6140*/  IMAD.MOV.U32 R8, RZ, RZ, 0x70 ;  /* 0x00000070ff087424 */ /* 0x000fe200078e00ff */
[----:B------:R2:W3:Y:S01]  /*6150*/  LDC.64 R14, c[0x4][R2] ;  /* 0x01000000020e7b82 */ /* 0x0004e20000000a00 */
[----:B------:R-:W4:Y:S01]  /*6160*/  LDCU.64 UR6, c[0x4][0x88] ;  /* 0x01001100ff0677ac */ /* 0x000f220008000a00 */
[----:B------:R-:W-:Y:S01]  /*6170*/  IMAD.MOV.U32 R13, RZ, RZ, RZ ;  /* 0x000000ffff0d7224 */ /* 0x000fe200078e00ff */
[----:B------:R-:W2:Y:S01]  /*6180*/  LDCU.64 UR4, c[0x4][0x8] ;  /* 0x01000100ff0477ac */ /* 0x000ea20008000a00 */
[----:B-1----:R-:W-:Y:S01]  /*6190*/  MOV R5, UR9 ;  /* 0x0000000900057c02 */ /* 0x002fe20008000f00 */
[----:B------:R-:W-:Y:S01]  /*61a0*/  IMAD.U32 R4, RZ, RZ, UR8 ;  /* 0x00000008ff047e24 */ /* 0x000fe2000f8e00ff */
[----:B----4-:R-:W-:Y:S01]  /*61b0*/  MOV R7, UR7 ;  /* 0x0000000700077c02 */ /* 0x010fe20008000f00 */
[----:B------:R-:W-:Y:S01]  /*61c0*/  IMAD.U32 R6, RZ, RZ, UR6 ;  /* 0x00000006ff067e24 */ /* 0x000fe2000f8e00ff */
[----:B--2---:R-:W-:Y:S01]  /*61d0*/  MOV R11, UR5 ;  /* 0x00000005000b7c02 */ /* 0x004fe20008000f00 */
[----:B------:R-:W-:Y:S02]  /*61e0*/  IMAD.U32 R10, RZ, RZ, UR4 ;  /* 0x00000004ff0a7e24 */ /* 0x000fe4000f8e00ff */
[----:B------:R-:W-:Y:S07]  /*61f0*/  LEPC R20, `(.L_x_93) ;  /* 0x000000001014794e */ /* 0x000fee0000000000 */
[----:B---3-5:R-:W-:Y:S05]  /*6200*/  CALL.ABS.NOINC R14 ;  /* 0x000000000e007343 */ /* 0x028fea0003c00000 */
.L_x_93:
[----:B------:R-:W1:Y:S01]  /*6210*/  LDCU.64 UR8, c[0x4][0x80] ;  /* 0x01001000ff0877ac */ /* 0x000e620008000a00 */
[----:B------:R-:W2:Y:S01]  /*6220*/  LDC.64 R2, c[0x4][R2] ;  /* 0x0100000002027b82 */ /* 0x000ea20000000a00 */
[----:B------:R-:W-:Y:S02]  /*6230*/  HFMA2 R12, -RZ, RZ, 0, 5.9604644775390625e-08 ;  /* 0x00000001ff0c7431 */ /* 0x000fe400000001ff */
[----:B------:R-:W-:Y:S02]  /*6240*/  IMAD.MOV.U32 R8, RZ, RZ, 0x70 ;  /* 0x00000070ff087424 */ /* 0x000fe400078e00ff */
[----:B------:R-:W-:Y:S01]  /*6250*/  IMAD.MOV.U32 R13, RZ, RZ, RZ ;  /* 0x000000ffff0d7224 */ /* 0x000fe200078e00ff */
[----:B------:R-:W3:Y:S01]  /*6260*/  LDCU.64 UR6, c[0x4][0x88] ;  /* 0x01001100ff0677ac */ /* 0x000ee20008000a00 */
[----:B------:R-:W4:Y:S01]  /*6270*/  LDCU.64 UR4, c[0x4][0x8] ;  /* 0x01000100ff0477ac */ /* 0x000f220008000a00 */
[----:B-1----:R-:W-:Y:S02]  /*6280*/  MOV R4, UR8 ;  /* 0x0000000800047c02 */ /* 0x002fe40008000f00 */
[----:B------:R-:W-:Y:S02]  /*6290*/  MOV R5, UR9 ;  /* 0x0000000900057c02 */ /* 0x000fe40008000f00 */
[----:B---3--:R-:W-:Y:S01]  /*62a0*/  MOV R7, UR7 ;  /* 0x0000000700077c02 */ /* 0x008fe20008000f00 */
[----:B------:R-:W-:Y:S01]  /*62b0*/  IMAD.U32 R6, RZ, RZ, UR6 ;  /* 0x00000006ff067e24 */ /* 0x000fe2000f8e00ff */
[----:B----4-:R-:W-:Y:S01]  /*62c0*/  MOV R11, UR5 ;  /* 0x00000005000b7c02 */ /* 0x010fe20008000f00 */
[----:B------:R-:W-:Y:S02]  /*62d0*/  IMAD.U32 R10, RZ, RZ, UR4 ;  /* 0x00000004ff0a7e24 */ /* 0x000fe4000f8e00ff */
[----:B------:R-:W-:Y:S07]  /*62e0*/  LEPC R20, `(.L_x_92) ;  /* 0x000000001014794e */ /* 0x000fee0000000000 */
[----:B--2---:R-:W-:Y:S05]  /*62f0*/  CALL.ABS.NOINC R2 ;  /* 0x0000000002007343 */ /* 0x004fea0003c00000 */
.L_x_92:
[----:B------:R-:W-:Y:S02]  /*6300*/  R2UR UR6, R57 ;  /* 0x00000000390672ca */ /* 0x000fe400000e0000 */
[----:B------:R-:W-:Y:S02]  /*6310*/  R2UR UR5, R66 ;  /* 0x00000000420572ca */ /* 0x000fe400000e0000 */
[----:B------:R-:W-:Y:S02]  /*6320*/  R2UR UR4, R65 ;  /* 0x00000000410472ca */ /* 0x000fe400000e0000 */
[----:B------:R-:W-:Y:S02]  /*6330*/  ISETP.NE.U32.AND P4, PT, R50, RZ, PT ;  /* 0x000000ff3200720c */ /* 0x000fe40003f85070 */
[----:B------:R-:W-:Y:S02]  /*6340*/  ISETP.NE.U32.AND P2, PT, RZ, UR62, PT ;  /* 0x0000003eff007c0c */ /* 0x000fe4000bf45070 */
[----:B------:R-:W-:Y:S02]  /*6350*/  ISETP.NE.AND.EX P4, PT, R51, RZ, PT, P4 ;  /* 0x000000ff3300720c */ /* 0x000fe40003f85340 */
[----:B------:R-:W-:Y:S01]  /*6360*/  ISETP.NE.AND.EX P2, PT, RZ, UR63, PT, P2 ;  /* 0x0000003fff007c0c */ /* 0x000fe2000bf45320 */
[----:B------:R-:W-:Y:S02]  /*6370*/  UISETP.NE.AND UP2, UPT, UR6, URZ, UPT ;  /* 0x000000ff0600728c */ /* 0x000fe4000bf45270 */
[----:B------:R-:W-:Y:S04]  /*6380*/  UISETP.NE.U32.AND UP0, UPT, UR5, URZ, UPT ;  /* 0x000000ff0500728c */ /* 0x000fe8000bf05070 */
[----:B------:R-:W-:Y:S01]  /*6390*/  UISETP.NE.AND.EX UP1, UPT, UR4, URZ, UPT, UP0 ;  /* 0x000000ff0400728c */ /* 0x000fe2000bf25300 */
[----:B------:R-:W-:Y:S01]  /*63a0*/  PLOP3.LUT P1, PT, PT, PT, UP2, 0x80, 0x8 ;  /* 0x000000000008781c */ /* 0x000fe20003f2f028 */
[----:B------:R-:W-:Y:S03]  /*63b0*/  UPLOP3.LUT UP0, UPT, UPT, UPT, UPT, 0x40, 0x4 ;  /* 0x000000000004789c */ /* 0x000fe60003f0e870 */
[----:B------:R-:W-:Y:S06]  /*63c0*/  @UP2 UPLOP3.LUT UP0, UPT, UPT, UPT, UP1, 0x80, 0x8 ;  /* 0x000000000008289c */ /* 0x000fec0003f0f010 */
[----:B------:R-:W-:Y:S01]  /*63d0*/  PLOP3.LUT P0, PT, PT, PT, UP0, 0x80, 0x8 ;  /* 0x000000000008781c */ /* 0x000fe20003f0f008 */
[----:B------:R-:W-:Y:S01]  /*63e0*/  @!UPT UIADD3 URZ, UPT, UPT, URZ, URZ, URZ ;  /* 0x000000fffffff290 */ /* 0x000fe2000fffe0ff */
[----:B------:R-:W-:Y:S11]  /*63f0*/  BRA.U !UP1, `(.L_x_94) ;  /* 0x0000000109407547 */ /* 0x000ff6000b800000 */
[----:B------:R-:W-:Y:S01]  /*6400*/  UISETP.NE.U32.AND UP0, UPT, UR62, URZ, UPT ;  /* 0x000000ff3e00728c */ /* 0x000fe2000bf05070 */
[----:B------:R-:W-:Y:S01]  /*6410*/  R2UR UR6, R66 ;  /* 0x00000000420672ca */ /* 0x000fe200000e0000 */
[----:B------:R-:W1:Y:S01]  /*6420*/  LDCU.64 UR8, c[0x0][0x358] ;  /* 0x00006b00ff0877ac */ /* 0x000e620008000a00 */
[----:B------:R-:W-:Y:S02]  /*6430*/  HFMA2 R53, -RZ, RZ, 0, 5.9604644775390625e-08 ;  /* 0x00000001ff357431 */ /* 0x000fe400000001ff */
[----:B------:R-:W-:Y:S01]  /*6440*/  IMAD.MOV.U32 R0, RZ, RZ, 0x1 ;  /* 0x00000001ff007424 */ /* 0x000fe200078e00ff */
[----:B------:R-:W-:Y:S06]  /*6450*/  UISETP.NE.AND.EX UP0, UPT, UR63, URZ, UPT, UP0 ;  /* 0x000000ff3f00728c */ /* 0x000fec000bf05300 */
[----:B------:R-:W-:Y:S05]  /*6460*/  PLOP3.LUT P3, PT, PT, PT, UP0, 0x80, 0x8 ;  /* 0x000000000008781c */ /* 0x000fea0003f6f008 */
[----:B------:R-:W2:Y:S01]  /*6470*/  @UP0 LDCU.64 UR4, c[0x0][0x888] ;  /* 0x00011100ff0407ac */ /* 0x000ea20008000a00 */
[----:B------:R-:W-:Y:S07]  /*6480*/  @UP0 UIMAD UR6, UR60, UR6, URZ ;  /* 0x000000063c0602a4 */ /* 0x000fee000f8e02ff */
[----:B------:R-:W-:Y:S01]  /*6490*/  @!P3 PRMT R53, R0, 0x7610, R53 ;  /* 0x000076100035b816 */ /* 0x000fe20000000035 */
[----:B--2---:R-:W-:Y:S06]  /*64a0*/  @UP0 UIMAD.WIDE UR4, UR6, 0x4, UR4 ;  /* 0x00000004060408a5 */ /* 0x004fec000f8e0204 */
[----:B-----5:R-:W-:Y:S02]  /*64b0*/  IMAD.U32 R26, RZ, RZ, UR4 ;  /* 0x00000004ff1a7e24 */ /* 0x020fe4000f8e00ff */
[----:B------:R-:W-:Y:S03]  /*64c0*/  IMAD.U32 R27, RZ, RZ, UR5 ;  /* 0x00000005ff1b7e24 */ /* 0x000fe6000f8e00ff */
[----:B------:R-:W2:Y:S02]  /*64d0*/  @!UP0 LDCU UR4, c[0x0][0x880] ;  /* 0x00011000ff0487ac */ /* 0x000ea40008000800 */
[----:B-1----:R1:W5:Y:S02]  /*64e0*/  @P3 LDG.E R26, desc[UR8][R26.64] ;  /* 0x000000081a1a3981 */ /* 0x002364000c1e1900 */
[----:B-12---:R-:W-:Y:S02]  /*64f0*/  @!P3 MOV R26, UR4 ;  /* 0x00000004001abc02 */ /* 0x006fe40008000f00 */
.L_x_94:
[----:B------:R-:W-:Y:S05]  /*6500*/  @!P4 BRA `(.L_x_95) ;  /* 0x000000000024c947 */ /* 0x000fea0003800000 */
[----:B------:R-:W-:Y:S01]  /*6510*/  ISETP.NE.U32.AND P3, PT, R48, RZ, PT ;  /* 0x000000ff3000720c */ /* 0x000fe20003f65070 */
[----:B------:R-:W1:Y:S03]  /*6520*/  LDCU.64 UR4, c[0x0][0x358] ;  /* 0x00006b00ff0477ac */ /* 0x000e660008000a00 */
[----:B------:R-:W-:Y:S11]  /*6530*/  ISETP.NE.AND.EX P3, PT, R49, RZ, PT, P3 ;  /* 0x000000ff3100720c */ /* 0x000ff60003f65330 */
[----:B------:R-:W-:Y:S02]  /*6540*/  @!UPT UIADD3 URZ, UPT, UPT, URZ, URZ, URZ ;  /* 0x000000fffffff290 */ /* 0x000fe4000fffe0ff */
[----:B------:R-:W2:Y:S01]  /*6550*/  @P3 LDC.64 R2, c[0x0][0x8a8] ;  /* 0x00022a00ff023b82 */ /* 0x000ea20000000a00 */
[----:B------:R-:W-:Y:S04]  /*6560*/  @P3 IMAD R0, R50, UR60, RZ ;  /* 0x0000003c32003c24 */ /* 0x000fe8000f8e02ff */
[----:B--2---:R-:W-:Y:S05]  /*6570*/  @P3 IMAD.WIDE R2, R0, 0x4, R2 ;  /* 0x0000000400023825 */ /* 0x004fea00078e0202 */
[----:B-1---5:R1:W5:Y:S02]  /*6580*/  @P3 LDG.E R24, desc[UR4][R2.64] ;  /* 0x0000000402183981 */ /* 0x022364000c1e1900 */
[----:B-1----:R-:W2:Y:S02]  /*6590*/  @!P3 LDC R24, c[0x0][0x8a0] ;  /* 0x00022800ff18bb82 */ /* 0x002ea40000000800 */
.L_x_95:
[----:B-----5:R-:W-:Y:S01]  /*65a0*/  FSETP.NEU.AND P3, PT, R26, RZ, PT ;  /* 0x000000ff1a00720b */ /* 0x020fe20003f6d000 */
[----:B------:R-:W-:Y:S01]  /*65b0*/  IMAD.U32 R2, RZ, RZ, UR45 ;  /* 0x0000002dff027e24 */ /* 0x000fe2000f8e00ff */
[----:B------:R-:W-:Y:S01]  /*65c0*/  SEL R5, RZ, 0xffffffff, P2 ;  /* 0xffffffffff057807 */ /* 0x000fe20001000000 */
[----:B------:R-:W-:Y:S01]  /*65d0*/  ULOP3.LUT UR4, UR53, 0x1, URZ, 0x3c, !UPT ;  /* 0x0000000135047892 */ /* 0x000fe2000f8e3cff */
[----:B------:R-:W-:Y:S01]  /*65e0*/  @P1 LOP3.LUT P2, RZ, R53, 0xff, RZ, 0xc0, !PT ;  /* 0x000000ff35ff1812 */ /* 0x000fe2000784c0ff */
[----:B------:R-:W-:Y:S01]  /*65f0*/  BSSY B1, `(.L_x_96) ;  /* 0x000004b000017945 */ /* 0x000fe20003800000 */
[----:B------:R-:W-:Y:S01]  /*6600*/  @P1 SEL R0, RZ, 0xffffffff, P3 ;  /* 0xffffffffff001807 */ /* 0x000fe20001800000 */
[----:B------:R-:W-:Y:S01]  /*6610*/  IMAD.MOV.U32 R76, RZ, RZ, 0x1 ;  /* 0x00000001ff4c7424 */ /* 0x000fe200078e00ff */
[----:B------:R-:W-:Y:S01]  /*6620*/  LEA R2, R2, UR43, 0x3 ;  /* 0x0000002b02027c11 */ /* 0x000fe2000f8e18ff */
[----:B------:R-:W-:Y:S01]  /*6630*/  IMAD.U32 R74, RZ, RZ, UR4 ;  /* 0x00000004ff4a7e24 */ /* 0x000fe2000f8e00ff */
[----:B------:R-:W-:Y:S01]  /*6640*/  @P0 SEL R0, R5, R0, !P2 ;  /* 0x0000000005000207 */ /* 0x000fe20005000000 */
[----:B------:R-:W-:Y:S01]  /*6650*/  IMAD.U32 R75, RZ, RZ, UR45 ;  /* 0x0000002dff4b7e24 */ /* 0x000fe2000f8e00ff */
[----:B------:R-:W-:Y:S02]  /*6660*/  LEA R71, R22, UR43, 0x3 ;  /* 0x0000002b16477c11 */ /* 0x000fe4000f8e18ff */
[----:B------:R-:W-:Y:S02]  /*6670*/  CS2R R38, SRZ ;  /* 0x0000000000267805 */ /* 0x000fe4000001ff00 */
[----:B------:R-:W-:Y:S02]  /*6680*/  @P1 LOP3.LUT R0, R0, 0x1, RZ, 0xc0, !PT ;  /* 0x0000000100001812 */ /* 0x000fe400078ec0ff */
[----:B------:R-:W-:Y:S02]  /*6690*/  CS2R R36, SRZ ;  /* 0x0000000000247805 */ /* 0x000fe4000001ff00 */
[----:B------:R-:W-:Y:S02]  /*66a0*/  SHF.L.U32 R3, R61, 0x1f, RZ ;  /* 0x0000001f3d037819 */ /* 0x000fe400000006ff */
[----:B------:R-:W-:Y:S02]  /*66b0*/  CS2R R34, SRZ ;  /* 0x0000000000227805 */ /* 0x000fe4000001ff00 */
[----:B------:R-:W-:Y:S02]  /*66c0*/  ISETP.NE.U32.OR P5, PT, R0, 0x1, !P1 ;  /* 0x000000010000780c */ /* 0x000fe40004fa5470 */
[----:B------:R-:W-:Y:S02]  /*66d0*/  CS2R R32, SRZ ;  /* 0x0000000000207805 */ /* 0x000fe4000001ff00 */
[----:B------:R-:W-:Y:S02]  /*66e0*/  PLOP3.LUT P2, PT, PT, PT, UP1, 0x80, 0x8 ;  /* 0x000000000008781c */ /* 0x000fe40003f4f018 */
[----:B------:R-:W-:Y:S02]  /*66f0*/  CS2R R42, SRZ ;  /* 0x00000000002a7805 */ /* 0x000fe4000001ff00 */
[----:B------:R-:W-:Y:S02]  /*6700*/  LEA.HI R25, R22, R22, RZ, 0x1 ;  /* 0x0000001616197211 */ /* 0x000fe400078f08ff */
[----:B------:R-:W-:Y:S02]  /*6710*/  CS2R R40, SRZ ;  /* 0x0000000000287805 */ /* 0x000fe4000001ff00 */
[----:B------:R-:W-:Y:S02]  /*6720*/  LOP3.LUT P4, R58, R53, 0xff, RZ, 0xc0, !PT ;  /* 0x000000ff353a7812 */ /* 0x000fe4000788c0ff */
[----:B------:R-:W-:Y:S02]  /*6730*/  CS2R R46, SRZ ;  /* 0x00000000002e7805 */ /* 0x000fe4000001ff00 */
[----:B------:R-:W-:Y:S02]  /*6740*/  SEL R4, RZ, 0xffffffff, P3 ;  /* 0xffffffffff047807 */ /* 0x000fe40001800000 */
[----:B------:R-:W-:Y:S02]  /*6750*/  CS2R R44, SRZ ;  /* 0x00000000002c7805 */ /* 0x000fe4000001ff00 */
[----:B------:R-:W-:Y:S02]  /*6760*/  P2R R70, PR, RZ, 0x20 ;  /* 0x00000020ff467803 */ /* 0x000fe40000000000 */
[----:B------:R-:W-:Y:S02]  /*6770*/  @P5 SHF.L.U32 R0, R74, 0x1f, RZ ;  /* 0x0000001f4a005819 */ /* 0x000fe400000006ff */
[----:B------:R-:W-:Y:S02]  /*6780*/  @P2 SEL R4, R5, R4, !P4 ;  /* 0x0000000405042207 */ /* 0x000fe40006000000 */
[----:B------:R1:W3:Y:S02]  /*6790*/  @P5 SYNCS.PHASECHK.TRANS64.TRYWAIT P1, [R2+URZ+0x30], R0 ;  /* 0x00003000020055a7 */ /* 0x0002e400080211ff */
[----:B------:R-:W-:Y:S04]  /*67a0*/  LOP3.LUT R4, R4, 0x1, RZ, 0xc0, !PT ;  /* 0x0000000104047812 */ /* 0x000fe800078ec0ff */
[----:B------:R-:W-:Y:S04]  /*67b0*/  ISETP.NE.U32.AND P2, PT, R4, 0x1, PT ;  /* 0x000000010400780c */ /* 0x000fe80003f45070 */
[----:B------:R-:W-:Y:S01]  /*67c0*/  P2R R77, PR, RZ, 0x4 ;  /* 0x00000004ff4d7803 */ /* 0x000fe20000000000 */
[----:B------:R4:W2:Y:S01]  /*67d0*/  SYNCS.PHASECHK.TRANS64.TRYWAIT P0, [R71+URZ+0x90], R3 ;  /* 0x00009003470075a7 */ /* 0x0008a200080011ff */
[C---:B-1----:R-:W-:Y:S01]  /*67e0*/  IMAD.SHL.U32 R0, R25.reuse, 0x20, RZ ;  /* 0x0000002019007824 */ /* 0x042fe200078e00ff */
[----:B------:R-:W-:Y:S04]  /*67f0*/  LOP3.LUT R25, R25, 0xffe, RZ, 0xc0, !PT ;  /* 0x00000ffe19197812 */ /* 0x000fe800078ec0ff */
[----:B------:R-:W-:Y:S01]  /*6800*/  LOP3.LUT R0, R0, 0xffffffc0, RZ, 0xc0, !PT ;  /* 0xffffffc000007812 */ /* 0x000fe200078ec0ff */
[----:B------:R-:W-:Y:S04]  /*6810*/  IMAD.IADD R25, R22, 0x1, -R25 ;  /* 0x0000000116197824 */ /* 0x000fe800078e0a19 */
[----:B------:R-:W-:Y:S04]  /*6820*/  IMAD.IADD R0, R23, 0x1, R0 ;  /* 0x0000000117007824 */ /* 0x000fe800078e0200 */
[----:B------:R-:W-:Y:S01]  /*6830*/  IMAD R25, R25, 0x100000, R0 ;  /* 0x0010000019197824 */ /* 0x000fe200078e0200 */
[----:B---3--:R-:W-:Y:S01]  /*6840*/  @P5 SEL R76, RZ, 0x1, !P1 ;  /* 0x00000001ff4c5807 */ /* 0x008fe20004800000 */
[----:B----4-:R-:W-:Y:S06]  /*6850*/  @!P5 BRA `(.L_x_97) ;  /* 0x000000000090d947 */ /* 0x010fec0003800000 */
[----:B------:R-:W-:Y:S01]  /*6860*/  HFMA2 R43, -RZ, RZ, 0, 0 ;  /* 0x00000000ff2b7431 */ /* 0x000fe200000001ff */
[----:B------:R-:W-:Y:S01]  /*6870*/  ISETP.NE.AND P1, PT, R76, RZ, PT ;  /* 0x000000ff4c00720c */ /* 0x000fe20003f25270 */
[----:B------:R-:W-:Y:S01]  /*6880*/  IMAD.U32 R5, RZ, RZ, UR45 ;  /* 0x0000002dff057e24 */ /* 0x000fe2000f8e00ff */
[----:B------:R-:W-:Y:S11]  /*6890*/  BSSY B0, `(.L_x_98) ;  /* 0x0000005000007945 */ /* 0x000ff60003800000 */
[----:B------:R-:W-:Y:S05]  /*68a0*/  @P1 BRA `(.L_x_99) ;  /* 0x00000000000c1947 */ /* 0x000fea0003800000 */
[----:B------:R-:W-:Y:S04]  /*68b0*/  SHF.L.U32 R0, R74, 0x1f, RZ ;  /* 0x0000001f4a007819 */ /* 0x000fe800000006ff */
[----:B------:R-:W1:Y:S02]  /*68c0*/  SYNCS.PHASECHK.TRANS64.TRYWAIT P1, [R2+URZ+0x30], R0 ;  /* 0x00003000020075a7 */ /* 0x000e6400080211ff */
[----:B-1----:R-:W-:Y:S05]  /*68d0*/  @!P1 BRA `(.L_x_100) ;  /* 0x00000020003c9947 */ /* 0x002fea0003800000 */
.L_x_99:
[----:B------:R-:W-:Y:S05]  /*68e0*/  BSYNC B0 ;  /* 0x0000000000007941 */ /* 0x000fea0003800000 */
.L_x_98:
[----:B------:R-:W-:Y:S01]  /*68f0*/  ISETP.NE.AND P1, PT, R77, RZ, PT ;  /* 0x000000ff4d00720c */ /* 0x000fe20003f25270 */
[----:B------:R-:W-:Y:S01]  /*6900*/  IMAD.MOV.U32 R42, RZ, RZ, RZ ;  /* 0x000000ffff2a7224 */ /* 0x000fe200078e00ff */
[----:B------:R-:W-:Y:S02]  /*6910*/  CS2R R40, SRZ ;  /* 0x0000000000287805 */ /* 0x000fe4000001ff00 */
[----:B------:R-:W-:Y:S02]  /*6920*/  CS2R R46, SRZ ;  /* 0x00000000002e7805 */ /* 0x000fe4000001ff00 */
[----:B------:R-:W-:Y:S02]  /*6930*/  CS2R R44, SRZ ;  /* 0x00000000002c7805 */ /* 0x000fe4000001ff00 */
[----:B------:R-:W-:Y:S02]  /*6940*/  CS2R R34, SRZ ;  /* 0x0000000000227805 */ /* 0x000fe4000001ff00 */
[----:B------:R-:W-:Y:S02]  /*6950*/  CS2R R32, SRZ ;  /* 0x0000000000207805 */ /* 0x000fe4000001ff00 */
[----:B------:R-:W-:Y:S02]  /*6960*/  CS2R R38, SRZ ;  /* 0x0000000000267805 */ /* 0x000fe4000001ff00 */
[----:B------:R-:W-:Y:S01]  /*6970*/  CS2R R36, SRZ ;  /* 0x0000000000247805 */ /* 0x000fe2000001ff00 */
[----:B------:R-:W-:Y:S01]  /*6980*/  @P1 IMAD R5, R5, 0x800, R52 ;  /* 0x0000080005051824 */ /* 0x000fe200078e0234 */
[----:B------:R-:W-:Y:S05]  /*6990*/  @P1 WARPSYNC.ALL ;  /* 0x0000000000001948 */ /* 0x000fea0003800000 */
[----:B------:R-:W-:Y:S01]  /*69a0*/  @P1 LEA R5, R5, UR43, 0x2 ;  /* 0x0000002b05051c11 */ /* 0x000fe2000f8e10ff */
[----:B------:R-:W-:Y:S04]  /*69b0*/  UIADD3 UR4, UPT, UPT, UR45, 0x1, URZ ;  /* 0x000000012d047890 */ /* 0x000fe8000fffe0ff */
[----:B------:R3:W4:Y:S01]  /*69c0*/  @P1 LDSM.16.M88.4 R44, [R5+0x400] ;  /* 0x00040000052c183b */ /* 0x0007220000000200 */
[----:B------:R-:W-:Y:S01]  /*69d0*/  @P1 VIADD R4, R5, 0x400 ;  /* 0x0000040005041836 */ /* 0x000fe20000000000 */
[----:B------:R-:W-:Y:S01]  /*69e0*/  UISETP.NE.AND UP0, UPT, UR4, 0x3, UPT ;  /* 0x000000030400788c */ /* 0x000fe2000bf05270 */
[C-C-:B-1----:R-:W-:Y:S02]  /*69f0*/  @P1 IMAD R2, R63.reuse, 0x4, R5.reuse ;  /* 0x000000043f021824 */ /* 0x142fe400078e0205 */
[C---:B------:R-:W-:Y:S01]  /*6a00*/  @P1 IMAD R4, R62.reuse, 0x4, R4 ;  /* 0x000000043e041824 */ /* 0x040fe200078e0204 */
[----:B------:R-:W-:Y:S01]  /*6a10*/  USEL UR5, URZ, 0x1, UP0 ;  /* 0x00000001ff057887 */ /* 0x000fe20008000000 */
[----:B------:R-:W-:Y:S01]  /*6a20*/  @P1 IMAD R0, R62, 0x4, R5 ;  /* 0x000000043e001824 */ /* 0x000fe200078e0205 */
[----:B------:R3:W1:Y:S01]  /*6a30*/  @P1 LDSM.16.M88.4 R40, [R2+0x400] ;  /* 0x000400000228183b */ /* 0x0006620000000200 */
[----:B------:R-:W-:Y:S01]  /*6a40*/  @P1 IMAD R4, R63, 0x4, R4 ;  /* 0x000000043f041824 */ /* 0x000fe200078e0204 */
[----:B------:R-:W-:Y:S02]  /*6a50*/  USEL UR4, UR4, URZ, UP0 ;  /* 0x000000ff04047287 */ /* 0x000fe40008000000 */
[----:B------:R3:W1:Y:S01]  /*6a60*/  @P1 LDSM.16.M88.4 R32, [R0+0x400] ;  /* 0x000400000020183b */ /* 0x0006620000000200 */
[----:B------:R-:W-:Y:S03]  /*6a70*/  LOP3.LUT R74, R74, UR5, RZ, 0x3c, !PT ;  /* 0x000000054a4a7c12 */ /* 0x000fe6000f8e3cff */
[----:B------:R3:W1:Y:S01]  /*6a80*/  @P1 LDSM.16.M88.4 R36, [R4] ;  /* 0x000000000424183b */ /* 0x0006620000000200 */
[----:B------:R-:W-:Y:S03]  /*6a90*/  IMAD.U32 R75, RZ, RZ, UR4 ;  /* 0x00000004ff4b7e24 */ /* 0x000fe6000f8e00ff */
.L_x_97:
[----:B------:R-:W-:Y:S05]  /*6aa0*/  BSYNC B1 ;  /* 0x0000000000017941 */ /* 0x000fea0003800000 */
.L_x_96:
[----:B---3--:R-:W-:Y:S04]  /*6ab0*/  SHF.R.U32.HI R0, RZ, 0x15, R25 ;  /* 0x00000015ff007819 */ /* 0x008fe80000011619 */
[----:B------:R-:W-:Y:S01]  /*6ac0*/  LOP3.LUT P1, RZ, R0, 0x3, R54, 0x48, !PT ;  /* 0x0000000300ff7812 */ /* 0x000fe20007824836 */
[----:B------:R-:W-:Y:S01]  /*6ad0*/  @!UPT UIADD3 URZ, UPT, UPT, URZ, URZ, URZ ;  /* 0x000000fffffff290 */ /* 0x000fe2000fffe0ff */
[----:B--2---:R-:W-:Y:S11]  /*6ae0*/  @P0 BRA `(.L_x_101) ;  /* 0x0000000000080947 */ /* 0x004ff60003800000 */
[----:B------:R-:W2:Y:S02]  /*6af0*/  SYNCS.PHASECHK.TRANS64.TRYWAIT P0, [R71+URZ+0x90], R3 ;  /* 0x00009003470075a7 */ /* 0x000ea400080011ff */
[----:B--2---:R-:W-:Y:S05]  /*6b00*/  @!P0 BRA `(.L_x_102) ;  /* 0x0000001c00c48947 */ /* 0x004fea0003800000 */
.L_x_101:
[----:B------:R-:W-:Y:S05]  /*6b10*/  @!P1 BRA `(.L_x_103) ;  /* 0x0000000000409947 */ /* 0x000fea0003800000 */
[----:B------:R-:W3:Y:S01]  /*6b20*/  LDCU.64 UR8, c[0x4][0x70] ;  /* 0x01000e00ff0877ac */ /* 0x000ee20008000a00 */
[----:B--2---:R-:W-:Y:S01]  /*6b30*/  MOV R3, 0x0 ;  /* 0x0000000000037802 */ /* 0x004fe20000000f00 */
[----:B------:R-:W-:Y:S02]  /*6b40*/  HFMA2 R12, -RZ, RZ, 0, 5.9604644775390625e-08 ;  /* 0x00000001ff0c7431 */ /* 0x000fe400000001ff */
[----:B------:R-:W-:Y:S02]  /*6b50*/  IMAD.MOV.U32 R8, RZ, RZ, 0x192 ;  /* 0x00000192ff087424 */ /* 0x000fe400078e00ff */
[----:B------:R-:W-:Y:S01]  /*6b60*/  IMAD.MOV.U32 R13, RZ, RZ, RZ ;  /* 0x000000ffff0d7224 */ /* 0x000fe200078e00ff */
[----:B------:R-:W2:Y:S01]  /*6b70*/  LDCU.64 UR6, c[0x4][0x78] ;  /* 0x01000f00ff0677ac */ /* 0x000ea20008000a00 */
[----:B------:R-:W1:Y:S01]  /*6b80*/  LDC.64 R2, c[0x4][R3] ;  /* 0x0100000003027b82 */ /* 0x000e620000000a00 */
[----:B------:R-:W5:Y:S01]  /*6b90*/  LDCU.64 UR4, c[0x4][0x10] ;  /* 0x01000200ff0477ac */ /* 0x000f620008000a00 */
[----:B---3--:R-:W-:Y:S01]  /*6ba0*/  MOV R5, UR9 ;  /* 0x0000000900057c02 */ /* 0x008fe20008000f00 */
[----:B------:R-:W-:Y:S01]  /*6bb0*/  IMAD.U32 R4, RZ, RZ, UR8 ;  /* 0x00000008ff047e24 */ /* 0x000fe2000f8e00ff */
[----:B--2---:R-:W-:Y:S01]  /*6bc0*/  MOV R7, UR7 ;  /* 0x0000000700077c02 */ /* 0x004fe20008000f00 */
[----:B------:R-:W-:Y:S01]  /*6bd0*/  IMAD.U32 R6, RZ, RZ, UR6 ;  /* 0x00000006ff067e24 */ /* 0x000fe2000f8e00ff */
[----:B-----5:R-:W-:Y:S01]  /*6be0*/  MOV R11, UR5 ;  /* 0x00000005000b7c02 */ /* 0x020fe20008000f00 */
[----:B------:R-:W-:Y:S02]  /*6bf0*/  IMAD.U32 R10, RZ, RZ, UR4 ;  /* 0x00000004ff0a7e24 */ /* 0x000fe4000f8e00ff */
[----:B------:R-:W-:Y:S07]  /*6c00*/  LEPC R20, `(.L_x_103) ;  /* 0x000000001014794e */ /* 0x000fee0000000000 */
[----:B-1--4-:R-:W-:Y:S05]  /*6c10*/  CALL.ABS.NOINC R2 ;  /* 0x0000000002007343 */ /* 0x012fea0003c00000 */
.L_x_103:
[----:B----4-:R-:W-:Y:S01]  /*6c20*/  LOP3.LUT R20, R44, 0xffffe000, RZ, 0xc0, !PT ;  /* 0xffffe0002c147812 */ /* 0x010fe200078ec0ff */
[----:B------:R-:W-:Y:S05]  /*6c30*/  WARPSYNC.ALL ;  /* 0x0000000000007948 */ /* 0x000fea0003800000 */
[----:B------:R-:W-:Y:S01]  /*6c40*/  R2UR UR4, R25 ;  /* 0x00000000190472ca */ /* 0x000fe200000e0000 */
[----:B------:R-:W-:Y:S01]  /*6c50*/  IMAD.SHL.U32 R73, R63, 0x4, RZ ;  /* 0x000000043f497824 */ /* 0x000fe200078e00ff */
[----:B------:R-:W-:Y:S01]  /*6c60*/  LOP3.LUT R21, R45, 0xffffe000, RZ, 0xc0, !PT ;  /* 0xffffe0002d157812 */ /* 0x000fe200078ec0ff */
[----:B------:R-:W-:Y:S01]  /*6c70*/  IMAD.SHL.U32 R72, R62, 0x4, RZ ;  /* 0x000000043e487824 */ /* 0x000fe200078e00ff */
[----:B------:R-:W-:Y:S01]  /*6c80*/  LOP3.LUT R27, R46, 0xffffe000, RZ, 0xc0, !PT ;  /* 0xffffe0002e1b7812 */ /* 0x000fe200078ec0ff */
[----:B------:R-:W-:Y:S01]  /*6c90*/  BSSY.RECONVERGENT B0, `(.L_x_104) ;  /* 0x000005a000007945 */ /* 0x000fe20003800200 */
[----:B------:R-:W-:Y:S07]  /*6ca0*/  ISETP.NE.AND P0, PT, R64, RZ, PT ;  /* 0x000000ff4000720c */ /* 0x000fee0003f05270 */
[----:B------:R-:W3:Y:S02]  /*6cb0*/  LDTM.16dp128bit.x8 R4, tmem[UR4] ;  /* 0x00000004000479ee */ /* 0x000ee40008180000 */
[C---:B---3--:R-:W-:Y:S01]  /*6cc0*/  FMUL R0, R24.reuse, R4 ;  /* 0x0000000418007220 */ /* 0x048fe20000400000 */
[C---:B------:R-:W-:Y:S01]  /*6cd0*/  FMUL R2, R24.reuse, R5 ;  /* 0x0000000518027220 */ /* 0x040fe20000400000 */
[C---:B--2---:R-:W-:Y:S01]  /*6ce0*/  FMUL R3, R24.reuse, R6 ;  /* 0x0000000618037220 */ /* 0x044fe20000400000 */
[----:B------:R-:W-:Y:S01]  /*6cf0*/  FMUL R7, R24, R7 ;  /* 0x0000000718077220 */ /* 0x000fe20000400000 */
[C---:B------:R-:W-:Y:S01]  /*6d00*/  FFMA R28, R26.reuse, R20, R0 ;  /* 0x000000141a1c7223 */ /* 0x040fe20000000000 */
[----:B------:R-:W-:Y:S01]  /*6d10*/  LOP3.LUT R0, R47, 0xffffe000, RZ, 0xc0, !PT ;  /* 0xffffe0002f007812 */ /* 0x000fe200078ec0ff */
[----:B------:R-:W-:Y:S01]  /*6d20*/  FFMA R29, R26, R21, R2 ;  /* 0x000000151a1d7223 */ /* 0x000fe20000000002 */
[----:B-1----:R-:W-:Y:S01]  /*6d30*/  LOP3.LUT R2, R40, 0xffffe000, RZ, 0xc0, !PT ;  /* 0xffffe00028027812 */ /* 0x002fe200078ec0ff */
[C---:B------:R-:W-:Y:S01]  /*6d40*/  FFMA R30, R26.reuse, R27, R3 ;  /* 0x0000001b1a1e7223 */ /* 0x040fe20000000003 */
[----:B------:R-:W-:Y:S01]  /*6d50*/  LOP3.LUT R3, R41, 0xffffe000, RZ, 0xc0, !PT ;  /* 0xffffe00029037812 */ /* 0x000fe200078ec0ff */
[----:B------:R-:W-:Y:S01]  /*6d60*/  FFMA R31, R26, R0, R7 ;  /* 0x000000001a1f7223 */ /* 0x000fe20000000007 */
[----:B------:R-:W-:Y:S01]  /*6d70*/  LOP3.LUT R0, R42, 0xffffe000, RZ, 0xc0, !PT ;  /* 0xffffe0002a007812 */ /* 0x000fe200078ec0ff */
[C---:B------:R-:W-:Y:S01]  /*6d80*/  FMUL R4, R24.reuse, R8 ;  /* 0x0000000818047220 */ /* 0x040fe20000400000 */
[----:B------:R-:W-:Y:S01]  /*6d90*/  LOP3.LUT R7, R43, 0xffffe000, RZ, 0xc0, !PT ;  /* 0xffffe0002b077812 */ /* 0x000fe200078ec0ff */
[C---:B------:R-:W-:Y:S01]  /*6da0*/  FMUL R5, R24.reuse, R9 ;  /* 0x0000000918057220 */ /* 0x040fe20000400000 */
[----:B------:R-:W-:Y:S01]  /*6db0*/  F2FP.TF32.F32.PACK_B R28, R28 ;  /* 0x0000001cff1c723e */ /* 0x000fe200024050ff */
[----:B------:R-:W-:Y:S01]  /*6dc0*/  FMUL R6, R24, R10 ;  /* 0x0000000a18067220 */ /* 0x000fe20000400000 */
[----:B------:R-:W-:Y:S01]  /*6dd0*/  F2FP.TF32.F32.PACK_B R29, R29 ;  /* 0x0000001dff1d723e */ /* 0x000fe200024050ff */
[----:B------:R-:W-:Y:S01]  /*6de0*/  FFMA R4, R26, R2, R4 ;  /* 0x000000021a047223 */ /* 0x000fe20000000004 */
[----:B------:R-:W-:Y:S01]  /*6df0*/  LOP3.LUT R2, R32, 0xffffe000, RZ, 0xc0, !PT ;  /* 0xffffe00020027812 */ /* 0x000fe200078ec0ff */
[----:B------:R-:W-:Y:S01]  /*6e00*/  FFMA R5, R26, R3, R5 ;  /* 0x000000031a057223 */ /* 0x000fe20000000005 */
[----:B------:R-:W-:Y:S01]  /*6e10*/  LOP3.LUT R3, R34, 0xffffe000, RZ, 0xc0, !PT ;  /* 0xffffe00022037812 */ /* 0x000fe200078ec0ff */
[----:B------:R-:W-:Y:S01]  /*6e20*/  FMUL R11, R24, R11 ;  /* 0x0000000b180b7220 */ /* 0x000fe20000400000 */
[----:B------:R-:W-:Y:S01]  /*6e30*/  F2FP.TF32.F32.PACK_B R30, R30 ;  /* 0x0000001eff1e723e */ /* 0x000fe200024050ff */
[----:B------:R-:W-:Y:S01]  /*6e40*/  FFMA R6, R26, R0, R6 ;  /* 0x000000001a067223 */ /* 0x000fe20000000006 */
[----:B------:R-:W-:Y:S01]  /*6e50*/  LOP3.LUT R0, R33, 0xffffe000, RZ, 0xc0, !PT ;  /* 0xffffe00021007812 */ /* 0x000fe200078ec0ff */
[C---:B------:R-:W-:Y:S01]  /*6e60*/  FMUL R8, R24.reuse, R12 ;  /* 0x0000000c18087220 */ /* 0x040fe20000400000 */
[----:B------:R-:W-:Y:S01]  /*6e70*/  F2FP.TF32.F32.PACK_B R31, R31 ;  /* 0x0000001fff1f723e */ /* 0x000fe200024050ff */
[----:B------:R-:W-:Y:S01]  /*6e80*/  FMUL R9, R24, R13 ;  /* 0x0000000d18097220 */ /* 0x000fe20000400000 */
[----:B------:R-:W-:Y:S01]  /*6e90*/  F2FP.TF32.F32.PACK_B R4, R4 ;  /* 0x00000004ff04723e */ /* 0x000fe200024050ff */
[----:B------:R-:W-:Y:S01]  /*6ea0*/  FFMA R7, R26, R7, R11 ;  /* 0x000000071a077223 */ /* 0x000fe2000000000b */
[----:B------:R-:W-:Y:S01]  /*6eb0*/  F2FP.TF32.F32.PACK_B R5, R5 ;  /* 0x00000005ff05723e */ /* 0x000fe200024050ff */
[----:B------:R-:W-:Y:S01]  /*6ec0*/  FMUL R10, R24, R14 ;  /* 0x0000000e180a7220 */ /* 0x000fe20000400000 */
[----:B------:R-:W-:Y:S01]  /*6ed0*/  F2FP.TF32.F32.PACK_B R6, R6 ;  /* 0x00000006ff06723e */ /* 0x000fe200024050ff */
[----:B------:R-:W-:Y:S01]  /*6ee0*/  FFMA R8, R26, R2, R8 ;  /* 0x000000021a087223 */ /* 0x000fe20000000008 */
[----:B------:R-:W-:Y:S01]  /*6ef0*/  LOP3.LUT R2, R35, 0xffffe000, RZ, 0xc0, !PT ;  /* 0xffffe00023027812 */ /* 0x000fe200078ec0ff */
[----:B------:R-:W-:Y:S01]  /*6f00*/  FMUL R12, R24, R16 ;  /* 0x00000010180c7220 */ /* 0x000fe20000400000 */
[----:B------:R-:W-:Y:S01]  /*6f10*/  LOP3.LUT R16, R36, 0xffffe000, RZ, 0xc0, !PT ;  /* 0xffffe00024107812 */ /* 0x000fe200078ec0ff */
[----:B------:R-:W-:Y:S01]  /*6f20*/  FFMA R9, R26, R0, R9 ;  /* 0x000000001a097223 */ /* 0x000fe20000000009 */
[----:B------:R-:W-:Y:S01]  /*6f30*/  LOP3.LUT R0, R37, 0xffffe000, RZ, 0xc0, !PT ;  /* 0xffffe00025007812 */ /* 0x000fe200078ec0ff */
[----:B------:R-:W-:Y:S01]  /*6f40*/  FMUL R15, R24, R15 ;  /* 0x0000000f180f7220 */ /* 0x000fe20000400000 */
[----:B------:R-:W-:Y:S01]  /*6f50*/  FFMA R10, R26, R3, R10 ;  /* 0x000000031a0a7223 */ /* 0x000fe2000000000a */
[----:B------:R-:W-:Y:S02]  /*6f60*/  IMAD.U32 R3, RZ, RZ, UR45 ;  /* 0x0000002dff037e24 */ /* 0x000fe4000f8e00ff */
[----:B------:R-:W-:Y:S01]  /*6f70*/  FMUL R13, R24, R17 ;  /* 0x00000011180d7220 */ /* 0x000fe20000400000 */
[C---:B------:R-:W-:Y:S01]  /*6f80*/  FFMA R11, R26.reuse, R2, R15 ;  /* 0x000000021a0b7223 */ /* 0x040fe2000000000f */
[----:B------:R-:W-:Y:S01]  /*6f90*/  FFMA R12, R26, R16, R12 ;  /* 0x000000101a0c7223 */ /* 0x000fe2000000000c */
[----:B------:R-:W-:Y:S01]  /*6fa0*/  IMAD R16, R3, 0x800, R52 ;  /* 0x0000080003107824 */ /* 0x000fe200078e0234 */
[----:B------:R-:W-:Y:S01]  /*6fb0*/  LOP3.LUT R2, R38, 0xffffe000, RZ, 0xc0, !PT ;  /* 0xffffe00026027812 */ /* 0x000fe200078ec0ff */
[C---:B------:R-:W-:Y:S01]  /*6fc0*/  FMUL R14, R24.reuse, R18 ;  /* 0x00000012180e7220 */ /* 0x040fe20000400000 */
[----:B------:R-:W-:Y:S01]  /*6fd0*/  LOP3.LUT R3, R39, 0xffffe000, RZ, 0xc0, !PT ;  /* 0xffffe00027037812 */ /* 0x000fe200078ec0ff */
[----:B------:R-:W-:Y:S01]  /*6fe0*/  FMUL R19, R24, R19 ;  /* 0x0000001318137220 */ /* 0x000fe20000400000 */
[----:B------:R-:W-:Y:S01]  /*6ff0*/  LEA R16, R16, UR43, 0x2 ;  /* 0x0000002b10107c11 */ /* 0x000fe2000f8e10ff */
[C---:B------:R-:W-:Y:S01]  /*7000*/  FFMA R13, R26.reuse, R0, R13 ;  /* 0x000000001a0d7223 */ /* 0x040fe2000000000d */
[C---:B------:R-:W-:Y:S01]  /*7010*/  FFMA R14, R26.reuse, R2, R14 ;  /* 0x000000021a0e7223 */ /* 0x040fe2000000000e */
[----:B------:R-:W-:Y:S01]  /*7020*/  FFMA R15, R26, R3, R19 ;  /* 0x000000031a0f7223 */ /* 0x000fe20000000013 */
[C-C-:B------:R-:W-:Y:S01]  /*7030*/  IADD3 R3, PT, PT, R73.reuse, 0x400, R16.reuse ;  /* 0x0000040049037810 */ /* 0x140fe20007ffe010 */
[----:B------:R1:W-:Y:S01]  /*7040*/  STSM.16.M88.4 [R16+0x400], R28 ;  /* 0x0004001c10007844 */ /* 0x0003e20000000200 */
[----:B------:R-:W-:Y:S02]  /*7050*/  F2FP.TF32.F32.PACK_B R7, R7 ;  /* 0x00000007ff07723e */ /* 0x000fe400024050ff */
[----:B------:R-:W-:Y:S02]  /*7060*/  IADD3 R0, PT, PT, R72, 0x400, R16 ;  /* 0x0000040048007810 */ /* 0x000fe40007ffe010 */
[----:B------:R-:W-:Y:S03]  /*7070*/  F2FP.TF32.F32.PACK_B R8, R8 ;  /* 0x00000008ff08723e */ /* 0x000fe600024050ff */
[----:B------:R1:W-:Y:S01]  /*7080*/  STSM.16.M88.4 [R3], R4 ;  /* 0x0000000403007844 */ /* 0x0003e20000000200 */
[----:B------:R-:W-:Y:S01]  /*7090*/  F2FP.TF32.F32.PACK_B R9, R9 ;  /* 0x00000009ff09723e */ /* 0x000fe200024050ff */
[----:B------:R-:W-:Y:S01]  /*70a0*/  IMAD.IADD R2, R73, 0x1, R0 ;  /* 0x0000000149027824 */ /* 0x000fe200078e0200 */
[----:B------:R-:W-:Y:S02]  /*70b0*/  F2FP.TF32.F32.PACK_B R10, R10 ;  /* 0x0000000aff0a723e */ /* 0x000fe400024050ff */
[----:B------:R-:W-:Y:S02]  /*70c0*/  F2FP.TF32.F32.PACK_B R11, R11 ;  /* 0x0000000bff0b723e */ /* 0x000fe400024050ff */
[----:B------:R-:W-:Y:S02]  /*70d0*/  F2FP.TF32.F32.PACK_B R12, R12 ;  /* 0x0000000cff0c723e */ /* 0x000fe400024050ff */
[----:B------:R-:W-:Y:S01]  /*70e0*/  F2FP.TF32.F32.PACK_B R13, R13 ;  /* 0x0000000dff0d723e */ /* 0x000fe200024050ff */
[----:B------:R1:W-:Y:S01]  /*70f0*/  STSM.16.M88.4 [R0], R8 ;  /* 0x0000000800007844 */ /* 0x0003e20000000200 */
[----:B------:R-:W-:Y:S02]  /*7100*/  F2FP.TF32.F32.PACK_B R14, R14 ;  /* 0x0000000eff0e723e */ /* 0x000fe400024050ff */
[----:B------:R-:W-:Y:S05]  /*7110*/  F2FP.TF32.F32.PACK_B R15, R15 ;  /* 0x0000000fff0f723e */ /* 0x000fea00024050ff */
[----:B------:R1:W-:Y:S01]  /*7120*/  STSM.16.M88.4 [R2], R12 ;  /* 0x0000000c02007844 */ /* 0x0003e20000000200 */
[----:B------:R-:W-:Y:S01]  /*7130*/  @!PT LDS RZ, [RZ] ;  /* 0x00000000fffff984 */ /* 0x000fe20000000800 */
[----:B------:R-:W-:Y:S01]  /*7140*/  @!PT LDS RZ, [RZ] ;  /* 0x00000000fffff984 */ /* 0x000fe20000000800 */
[----:B------:R-:W-:Y:S01]  /*7150*/  @!PT LDS RZ, [RZ] ;  /* 0x00000000fffff984 */ /* 0x000fe20000000800 */
[----:B------:R-:W-:Y:S01]  /*7160*/  @!PT LDS RZ, [RZ] ;  /* 0x00000000fffff984 */ /* 0x000fe20000000800 */
[----:B------:R2:W-:Y:S07]  /*7170*/  MEMBAR.ALL.CTA ;  /* 0x0000000000007992 */ /* 0x0005ee0000008000 */
[----:B--2---:R-:W2:Y:S02]  /*7180*/  FENCE.VIEW.ASYNC.S ;  /* 0x00000000000073c6 */ /* 0x004ea40000000000 */
[----:B--2---:R-:W-:Y:S06]  /*7190*/  BAR.SYNC.DEFER_BLOCKING 0x1, 0x80 ;  /* 0x0042000000007b1d */ /* 0x004fec0000010000 */
[----:B------:R-:W-:Y:S05]  /*71a0*/  @P0 BRA `(.L_x_105) ;  /* 0x0000000000200947 */ /* 0x000fea0003800000 */
[----:B------:R-:W2:Y:S01]  /*71b0*/  LDCU.64 UR6, c[0x0][0x348] ;  /* 0x00006900ff0677ac */ /* 0x000ea20008000a00 */
[----:B------:R-:W-:Y:S01]  /*71c0*/  ULEA UR5, UR45, UR43, 0xd ;  /* 0x0000002b2d057291 */ /* 0x000fe2000f8e68ff */
[----:B------:R-:W-:Y:S03]  /*71d0*/  UMOV UR51, UR60 ;  /* 0x0000003c00337c82 */ /* 0x000fe60008000000 */
[----:B------:R-:W-:Y:S02]  /*71e0*/  UIADD3 UR48, UPT, UPT, UR5, 0x400, URZ ;  /* 0x0000040005307890 */ /* 0x000fe4000fffe0ff */
[----:B--2---:R-:W-:Y:S04]  /*71f0*/  UIADD3 UR4, UP0, UPT, UR6, 0x680, URZ ;  /* 0x0000068006047890 */ /* 0x004fe8000ff1e0ff */
[----:B------:R-:W-:Y:S09]  /*7200*/  UIADD3.X UR5, UPT, UPT, URZ, UR7, URZ, UP0, !UPT ;  /* 0x00000007ff057290 */ /* 0x000ff200087fe4ff */
[----:B------:R2:W-:Y:S02]  /*7210*/  UTMASTG.3D [UR48], [UR4] ;  /* 0x00000030040073b5 */ /* 0x0005e40008010000 */
[----:B--2---:R0:W-:Y:S02]  /*7220*/  UTMACMDFLUSH ;  /* 0x00000000000079b7 */ /* 0x0041e40000000000 */
.L_x_105:
[----:B------:R-:W-:Y:S05]  /*7230*/  BSYNC.RECONVERGENT B0 ;  /* 0x0000000000007941 */ /* 0x000fea0003800200 */
.L_x_104:
[----:B------:R-:W-:Y:S01]  /*7240*/  UIADD3 UR46, UPT, UPT, UR45, 0x1, URZ ;  /* 0x000000012d2e7890 */ /* 0x000fe2000fffe0ff */
[----:B------:R-:W-:Y:S03]  /*7250*/  BSSY.RECONVERGENT B0, `(.L_x_106) ;  /* 0x0000005000007945 */ /* 0x000fe60003800200 */
[----:B------:R-:W-:Y:S04]  /*7260*/  UISETP.NE.AND UP0, UPT, UR46, 0x3, UPT ;  /* 0x000000032e00788c */ /* 0x000fe8000bf05270 */
[----:B------:R-:W-:Y:S01]  /*7270*/  USEL UR44, UR46, URZ, UP0 ;  /* 0x000000ff2e2c7287 */ /* 0x000fe20008000000 */
[----:B------:R-:W-:Y:S11]  /*7280*/  @P0 BRA `(.L_x_107) ;  /* 0x0000000000040947 */ /* 0x000ff60003800000 */
[----:B------:R-:W-:Y:S04]  /*7290*/  DEPBAR.LE SB0, 0x1 ;  /* 0x000080400000791a */ /* 0x000fe80000000000 */
.L_x_107:
[----:B------:R-:W-:Y:S05]  /*72a0*/  BSYNC.RECONVERGENT B0 ;  /* 0x0000000000007941 */ /* 0x000fea0003800200 */
.L_x_106:
[----:B------:R-:W-:Y:S01]  /*72b0*/  BAR.SYNC.DEFER_BLOCKING 0x1, 0x80 ;  /* 0x0042000000007b1d */ /* 0x000fe20000010000 */
[----:B------:R-:W-:Y:S01]  /*72c0*/  ISETP.NE.AND P1, PT, R70, RZ, PT ;  /* 0x000000ff4600720c */ /* 0x000fe20003f25270 */
[----:B------:R-:W-:Y:S01]  /*72d0*/  UISETP.NE.AND UP0, UPT, UR52, URZ, UPT ;  /* 0x000000ff3400728c */ /* 0x000fe2000bf05270 */
[----:B-1----:R-:W-:Y:S11]  /*72e0*/  LEA R2, R75, UR43, 0x3 ;  /* 0x0000002b4b027c11 */ /* 0x002ff6000f8e18ff */
[----:B------:R-:W-:Y:S01]  /*72f0*/  @P1 SHF.L.U32 R3, R74, 0x1f, RZ ;  /* 0x0000001f4a031819 */ /* 0x000fe200000006ff */
[----:B------:R-:W-:Y:S06]  /*7300*/  BRA.U !UP0, `(.L_x_108) ;  /* 0x0000000108247547 */ /* 0x000fec000b800000 */
[----:B------:R-:W-:Y:S01]  /*7310*/  IMAD.U32 R4, RZ, RZ, UR47 ;  /* 0x0000002fff047e24 */ /* 0x000fe2000f8e00ff */
[----:B------:R-:W-:Y:S01]  /*7320*/  MOV R0, UR55 ;  /* 0x0000003700007c02 */ /* 0x000fe20008000f00 */
[----:B------:R-:W-:Y:S03]  /*7330*/  UIADD3 UR4, UPT, UPT, UR47, 0x1, URZ ;  /* 0x000000012f047890 */ /* 0x000fe6000fffe0ff */
[----:B------:R-:W-:Y:S01]  /*7340*/  @P1 LEA R4, R4, UR43, 0x3 ;  /* 0x0000002b04041c11 */ /* 0x000fe2000f8e18ff */
[----:B------:R-:W-:Y:S04]  /*7350*/  UISETP.NE.AND UP0, UPT, UR4, 0x3, UPT ;  /* 0x000000030400788c */ /* 0x000fe8000bf05270 */
[----:B------:R-:W-:Y:S01]  /*7360*/  @P1 VIADD R4, R4, 0x48 ;  /* 0x0000004804041836 */ /* 0x000fe20000000000 */
[----:B------:R-:W-:Y:S04]  /*7370*/  USEL UR47, UR4, URZ, UP0 ;  /* 0x000000ff042f7287 */ /* 0x000fe80008000000 */
[----:B------:R-:W-:Y:S04]  /*7380*/  @P1 PRMT R0, R0, 0x654, R4 ;  /* 0x0000065400001816 */ /* 0x000fe80000000004 */
[----:B------:R1:W-:Y:S04]  /*7390*/  @P1 SYNCS.ARRIVE.TRANS64.RED.A1T0 RZ, [R0+URZ], RZ ;  /* 0x000000ff00ff19a7 */ /* 0x0003e800081004ff */
.L_x_108:
[----:B------:R-:W2:Y:S01]  /*73a0*/  @P1 SYNCS.PHASECHK.TRANS64.TRYWAIT P0, [R2+URZ+0x30], R3 ;  /* 0x00003003020015a7 */ /* 0x000ea200080011ff */
[----:B------:R-:W-:Y:S01]  /*73b0*/  BSSY B1, `(.L_x_109) ;  /* 0x0000017000017945 */ /* 0x000fe20003800000 */
[----:B--2---:R-:W-:Y:S03]  /*73c0*/  @P1 SEL R76, RZ, 0x1, !P0 ;  /* 0x00000001ff4c1807 */ /* 0x004fe60004000000 */
[----:B------:R-:W-:Y:S05]  /*73d0*/  @!P1 BRA `(.L_x_110) ;  /* 0x0000000000509947 */ /* 0x000fea0003800000 */
[----:B------:R-:W-:Y:S01]  /*73e0*/  ISETP.NE.AND P1, PT, R77, RZ, PT ;  /* 0x000000ff4d00720c */ /* 0x000fe20003f25270 */
[----:B------:R-:W-:Y:S01]  /*73f0*/  BSSY B0, `(.L_x_111) ;  /* 0x000000a000007945 */ /* 0x000fe20003800000 */
[----:B------:R-:W-:Y:S11]  /*7400*/  ISETP.NE.AND P0, PT, R76, RZ, PT ;  /* 0x000000ff4c00720c */ /* 0x000ff60003f05270 */
[----:B------:R-:W-:Y:S05]  /*7410*/  @P1 IMAD R4, R75, 0x800, R52 ;  /* 0x000008004b041824 */ /* 0x000fea00078e0234 */
[----:B------:R-:W-:Y:S05]  /*7420*/  @P1 LEA R4, R4, UR43, 0x2 ;  /* 0x0000002b04041c11 */ /* 0x000fea000f8e10ff */
[--C-:B-1----:R-:W-:Y:S02]  /*7430*/  @P1 IMAD.IADD R0, R72, 0x1, R4.reuse ;  /* 0x0000000148001824 */ /* 0x102fe400078e0204 */
[----:B------:R-:W-:Y:S01]  /*7440*/  @P1 IMAD.IADD R3, R73, 0x1, R4 ;  /* 0x0000000149031824 */ /* 0x000fe200078e0204 */
[----:B------:R-:W-:Y:S06]  /*7450*/  @P0 BRA `(.L_x_112) ;  /* 0x00000000000c0947 */ /* 0x000fec0003800000 */
[----:B------:R-:W-:Y:S04]  /*7460*/  SHF.L.U32 R74, R74, 0x1f, RZ ;  /* 0x0000001f4a4a7819 */ /* 0x000fe800000006ff */
[----:B------:R-:W1:Y:S02]  /*7470*/  SYNCS.PHASECHK.TRANS64.TRYWAIT P0, [R2+URZ+0x30], R74 ;  /* 0x0000304a020075a7 */ /* 0x000e6400080011ff */
[----:B-1----:R-:W-:Y:S05]  /*7480*/  @!P0 BRA `(.L_x_113) ;  /* 0x0000001400788947 */ /* 0x002fea0003800000 */
.L_x_112:
[----:B------:R-:W-:Y:S05]  /*7490*/  BSYNC B0 ;  /* 0x0000000000007941 */ /* 0x000fea0003800000 */
.L_x_111:
[----:B------:R-:W-:Y:S11]  /*74a0*/  ISETP.NE.AND P0, PT, R77, RZ, PT ;  /* 0x000000ff4d00720c */ /* 0x000ff60003f05270 */
[----:B------:R-:W-:Y:S02]  /*74b0*/  @!UPT UIADD3 URZ, UPT, UPT, URZ, URZ, URZ ;  /* 0x000000fffffff290 */ /* 0x000fe4000fffe0ff */
[----:B-1----:R-:W-:Y:S01]  /*74c0*/  @P0 IADD3 R2, PT, PT, R73, R0, RZ ;  /* 0x0000000049020210 */ /* 0x002fe20007ffe0ff */
[----:B------:R-:W-:Y:S05]  /*74d0*/  @P0 WARPSYNC.ALL ;  /* 0x0000000000000948 */ /* 0x000fea0003800000 */
[----:B------:R2:W3:Y:S04]  /*74e0*/  @P0 LDSM.16.M88.4 R44, [R4+0x400] ;  /* 0x00040000042c083b */ /* 0x0004e80000000200 */
[----:B------:R2:W4:Y:S04]  /*74f0*/  @P0 LDSM.16.M88.4 R40, [R3+0x400] ;  /* 0x000400000328083b */ /* 0x0005280000000200 */
[----:B------:R2:W1:Y:S04]  /*7500*/  @P0 LDSM.16.M88.4 R32, [R0+0x400] ;  /* 0x000400000020083b */ /* 0x0004680000000200 */
[----:B------:R2:W1:Y:S02]  /*7510*/  @P0 LDSM.16.M88.4 R36, [R2+0x400] ;  /* 0x000400000224083b */ /* 0x0004640000000200 */
.L_x_110:
[----:B------:R-:W-:Y:S05]  /*7520*/  BSYNC B1 ;  /* 0x0000000000017941 */ /* 0x000fea0003800000 */
.L_x_109:
[----:B-12---:R-:W-:Y:S05]  /*7530*/  VIADD R0, R25, 0x20 ;  /* 0x0000002019007836 */ /* 0x006fea0000000000 */
[----:B------:R-:W-:Y:S04]  /*7540*/  SHF.R.U32.HI R0, RZ, 0x15, R0 ;  /* 0x00000015ff007819 */ /* 0x000fe80000011600 */
[----:B------:R-:W-:Y:S11]  /*7550*/  LOP3.LUT P0, RZ, R0, 0x3, R54, 0x48, !PT ;  /* 0x0000000300ff7812 */ /* 0x000ff60007804836 */
[----:B------:R-:W-:Y:S02]  /*7560*/  @!UPT UIADD3 URZ, UPT, UPT, URZ, URZ, URZ ;  /* 0x000000fffffff290 */ /* 0x000fe4000fffe0ff */
[----:B------:R-:W-:Y:S05]  /*7570*/  @!P0 BRA `(.L_x_114) ;  /* 0x0000000000408947 */ /* 0x000fea0003800000 */
[----:B------:R-:W1:Y:S01]  /*7580*/  LDCU.64 UR8, c[0x4][0x70] ;  /* 0x01000e00ff0877ac */ /* 0x000e620008000a00 */
[----:B------:R-:W-:Y:S01]  /*7590*/  MOV R3, 0x0 ;  /* 0x0000000000037802 */ /* 0x000fe20000000f00 */
[----:B------:R-:W-:Y:S02]  /*75a0*/  HFMA2 R12, -RZ, RZ, 0, 5.9604644775390625e-08 ;  /* 0x00000001ff0c7431 */ /* 0x000fe400000001ff */
[----:B------:R-:W-:Y:S02]  /*75b0*/  IMAD.MOV.U32 R8, RZ, RZ, 0x192 ;  /* 0x00000192ff087424 */ /* 0x000fe400078e00ff */
[----:B------:R-:W-:Y:S01]  /*75c0*/  IMAD.MOV.U32 R13, RZ, RZ, RZ ;  /* 0x000000ffff0d7224 */ /* 0x000fe200078e00ff */
[----:B------:R-:W2:Y:S01]  /*75d0*/  LDCU.64 UR6, c[0x4][0x78] ;  /* 0x01000f00ff0677ac */ /* 0x000ea20008000a00 */
[----:B------:R-:W3:Y:S01]  /*75e0*/  LDC.64 R2, c[0x4][R3] ;  /* 0x0100000003027b82 */ /* 0x000ee20000000a00 */
[----:B------:R-:W5:Y:S01]  /*75f0*/  LDCU.64 UR4, c[0x4][0x10] ;  /* 0x01000200ff0477ac */ /* 0x000f620008000a00 */
[----:B-1----:R-:W-:Y:S01]  /*7600*/  MOV R5, UR9 ;  /* 0x0000000900057c02 */ /* 0x002fe20008000f00 */
[----:B------:R-:W-:Y:S01]  /*7610*/  IMAD.U32 R4, RZ, RZ, UR8 ;  /* 0x00000008ff047e24 */ /* 0x000fe2000f8e00ff */
[----:B--2---:R-:W-:Y:S01]  /*7620*/  MOV R7, UR7 ;  /* 0x0000000700077c02 */ /* 0x004fe20008000f00 */
[----:B------:R-:W-:Y:S01]  /*7630*/  IMAD.U32 R6, RZ, RZ, UR6 ;  /* 0x00000006ff067e24 */ /* 0x000fe2000f8e00ff */
[----:B-----5:R-:W-:Y:S01]  /*7640*/  MOV R11, UR5 ;  /* 0x00000005000b7c02 */ /* 0x020fe20008000f00 */
[----:B------:R-:W-:Y:S02]  /*7650*/  IMAD.U32 R10, RZ, RZ, UR4 ;  /* 0x00000004ff0a7e24 */ /* 0x000fe4000f8e00ff */
[----:B------:R-:W-:Y:S07]  /*7660*/  LEPC R20, `(.L_x_114) ;  /* 0x000000001014794e */ /* 0x000fee0000000000 */
[----:B---34-:R-:W-:Y:S05]  /*7670*/  CALL.ABS.NOINC R2 ;  /* 0x0000000002007343 */ /* 0x018fea0003c00000 */
.L_x_114:
[----:B------:R-:W-:Y:S01]  /*7680*/  ISETP.NE.AND P0, PT, R64, RZ, PT ;  /* 0x000000ff4000720c */ /* 0x000fe20003f05270 */
[----:B------:R-:W-:Y:S05]  /*7690*/  WARPSYNC.ALL ;  /* 0x0000000000007948 */ /* 0x000fea0003800000 */
[----:B------:R-:W-:Y:S01]  /*76a0*/  R2UR UR4, R25 ;  /* 0x00000000190472ca */ /* 0x000fe200000e0000 */
[----:B------:R-:W-:Y:S01]  /*76b0*/  BSSY.RECONVERGENT B0, `(.L_x_115) ;  /* 0x0000063000007945 */ /* 0x000fe20003800200 */
[----:B---3--:R-:W-:Y:S02]  /*76c0*/  LOP3.LUT R0, R44, 0xffffe000, RZ, 0xc0, !PT ;  /* 0xffffe0002c007812 */ /* 0x008fe400078ec0ff */
[----:B------:R-:W-:Y:S02]  /*76d0*/  LOP3.LUT R2, R45, 0xffffe000, RZ, 0xc0, !PT ;  /* 0xffffe0002d027812 */ /* 0x000fe400078ec0ff */
[----:B------:R-:W-:Y:S02]  /*76e0*/  LOP3.LUT R3, R46, 0xffffe000, RZ, 0xc0, !PT ;  /* 0xffffe0002e037812 */ /* 0x000fe400078ec0ff */
[----:B------:R-:W-:Y:S02]  /*76f0*/  LOP3.LUT R20, R47, 0xffffe000, RZ, 0xc0, !PT ;  /* 0xffffe0002f147812 */ /* 0x000fe400078ec0ff */
[----:B----4-:R-:W-:Y:S02]  /*7700*/  LOP3.LUT R21, R40, 0xffffe000, RZ, 0xc0, !PT ;  /* 0xffffe00028157812 */ /* 0x010fe400078ec0ff */
[----:B------:R-:W-:Y:S01]  /*7710*/  LOP3.LUT R25, R41, 0xffffe000, RZ, 0xc0, !PT ;  /* 0xffffe00029197812 */ /* 0x000fe200078ec0ff */
[----:B------:R-:W1:Y:S01]  /*7720*/  LDTM.16dp128bit.x8 R4, tmem[UR4+0x20] ;  /* 0x00002004000479ee */ /* 0x000e620008180000 */
[----:B------:R-:W-:Y:S01]  /*7730*/  R2UR UR4, R71 ;  /* 0x00000000470472ca */ /* 0x000fe200000e0000 */
[----:B------:R-:W-:Y:S01]  /*7740*/  NOP ;  /* 0x0000000000007918 */ /* 0x000fe20000000000 */
[----:B------:R-:W-:Y:S02]  /*7750*/  LOP3.LUT R27, R42, 0xffffe000, RZ, 0xc0, !PT ;  /* 0xffffe0002a1b7812 */ /* 0x000fe400078ec0ff */
[----:B------:R-:W-:Y:S02]  /*7760*/  LOP3.LUT R28, R43, 0xffffe000, RZ, 0xc0, !PT ;  /* 0xffffe0002b1c7812 */ /* 0x000fe400078ec0ff */
[----:B------:R-:W-:Y:S02]  /*7770*/  LOP3.LUT R29, R32, 0xffffe000, RZ, 0xc0, !PT ;  /* 0xffffe000201d7812 */ /* 0x000fe400078ec0ff */
[----:B------:R-:W-:Y:S02]  /*7780*/  LOP3.LUT R30, R33, 0xffffe000, RZ, 0xc0, !PT ;  /* 0xffffe000211e7812 */ /* 0x000fe400078ec0ff */
[----:B------:R-:W-:Y:S02]  /*7790*/  LOP3.LUT R31, R34, 0xffffe000, RZ, 0xc0, !PT ;  /* 0xffffe000221f7812 */ /* 0x000fe400078ec0ff */
[----:B------:R-:W-:Y:S01]  /*77a0*/  LOP3.LUT R32, R35, 0xffffe000, RZ, 0xc0, !PT ;  /* 0xffffe00023207812 */ /* 0x000fe200078ec0ff */
[----:B------:R-:W-:Y:S01]  /*77b0*/  UIADD3 UR4, UPT, UPT, UR4, 0xb0, URZ ;  /* 0x000000b004047890 */ /* 0x000fe2000fffe0ff */
[----:B------:R-:W-:Y:S02]  /*77c0*/  LOP3.LUT R33, R36, 0xffffe000, RZ, 0xc0, !PT ;  /* 0xffffe00024217812 */ /* 0x000fe400078ec0ff */
[----:B------:R-:W-:Y:S01]  /*77d0*/  LOP3.LUT R34, R37, 0xffffe000, RZ, 0xc0, !PT ;  /* 0xffffe00025227812 */ /* 0x000fe200078ec0ff */
[----:B------:R-:W-:Y:S01]  /*77e0*/  UPRMT UR4, UR55, 0x654, UR4 ;  /* 0x0000065437047896 */ /* 0x000fe20008000004 */
[----:B------:R-:W-:Y:S02]  /*77f0*/  LOP3.LUT R35, R38, 0xffffe000, RZ, 0xc0, !PT ;  /* 0xffffe00026237812 */ /* 0x000fe400078ec0ff */
[----:B------:R-:W-:Y:S01]  /*7800*/  LOP3.LUT R36, R39, 0xffffe000, RZ, 0xc0, !PT ;  /* 0xffffe00027247812 */ /* 0x000fe200078ec0ff */
[C---:B-1----:R-:W-:Y:S01]  /*7810*/  FMUL R4, R24.reuse, R4 ;  /* 0x0000000418047220 */ /* 0x042fe20000400000 */
[C---:B------:R-:W-:Y:S01]  /*7820*/  FMUL R5, R24.reuse, R5 ;  /* 0x0000000518057220 */ /* 0x040fe20000400000 */
[C---:B------:R-:W-:Y:S01]  /*7830*/  FMUL R6, R24.reuse, R6 ;  /* 0x0000000618067220 */ /* 0x040fe20000400000 */
[----:B------:R-:W-:Y:S01]  /*7840*/  FMUL R7, R24, R7 ;  /* 0x0000000718077220 */ /* 0x000fe20000400000 */
[----:B------:R-:W-:Y:S01]  /*7850*/  FFMA R4, R26, R0, R4 ;  /* 0x000000001a047223 */ /* 0x000fe20000000004 */
[----:B------:R-:W-:Y:S02]  /*7860*/  IMAD.U32 R0, RZ, RZ, UR44 ;  /* 0x0000002cff007e24 */ /* 0x000fe4000f8e00ff */
[----:B------:R-:W-:Y:S01]  /*7870*/  FMUL R8, R24, R8 ;  /* 0x0000000818087220 */ /* 0x000fe20000400000 */
[----:B------:R-:W-:Y:S01]  /*7880*/  FFMA R5, R26, R2, R5 ;  /* 0x000000021a057223 */ /* 0x000fe20000000005 */
[----:B------:R-:W-:Y:S01]  /*7890*/  FMUL R9, R24, R9 ;  /* 0x0000000918097220 */ /* 0x000fe20000400000 */
[----:B------:R-:W-:Y:S01]  /*78a0*/  F2FP.TF32.F32.PACK_B R4, R4 ;  /* 0x00000004ff04723e */ /* 0x000fe200024050ff */
[----:B------:R-:W-:Y:S01]  /*78b0*/  FFMA R6, R26, R3, R6 ;  /* 0x000000031a067223 */ /* 0x000fe20000000006 */
[----:B------:R-:W-:Y:S01]  /*78c0*/  FMUL R10, R24, R10 ;  /* 0x0000000a180a7220 */ /* 0x000fe20000400000 */
[----:B------:R-:W-:Y:S01]  /*78d0*/  F2FP.TF32.F32.PACK_B R5, R5 ;  /* 0x00000005ff05723e */ /* 0x000fe200024050ff */
[----:B------:R-:W-:Y:S01]  /*78e0*/  FFMA R7, R26, R20, R7 ;  /* 0x000000141a077223 */ /* 0x000fe20000000007 */
[----:B------:R-:W-:Y:S01]  /*78f0*/  IMAD R0, R0, 0x800, R52 ;  /* 0x0000080000007824 */ /* 0x000fe200078e0234 */
[----:B------:R-:W-:Y:S01]  /*7900*/  F2FP.TF32.F32.PACK_B R6, R6 ;  /* 0x00000006ff06723e */ /* 0x000fe200024050ff */
[----:B------:R-:W-:Y:S01]  /*7910*/  FMUL R11, R24, R11 ;  /* 0x0000000b180b7220 */ /* 0x000fe20000400000 */
[----:B------:R-:W-:Y:S01]  /*7920*/  FFMA R8, R26, R21, R8 ;  /* 0x000000151a087223 */ /* 0x000fe20000000008 */
[----:B------:R-:W-:Y:S01]  /*7930*/  F2FP.TF32.F32.PACK_B R7, R7 ;  /* 0x00000007ff07723e */ /* 0x000fe200024050ff */
[----:B------:R-:W-:Y:S01]  /*7940*/  FMUL R12, R24, R12 ;  /* 0x0000000c180c7220 */ /* 0x000fe20000400000 */
[----:B------:R-:W-:Y:S01]  /*7950*/  LEA R0, R0, UR43, 0x2 ;  /* 0x0000002b00007c11 */ /* 0x000fe2000f8e10ff */
[----:B------:R-:W-:Y:S01]  /*7960*/  FFMA R9, R26, R25, R9 ;  /* 0x000000191a097223 */ /* 0x000fe20000000009 */
[----:B------:R-:W-:Y:S01]  /*7970*/  FMUL R13, R24, R13 ;  /* 0x0000000d180d7220 */ /* 0x000fe20000400000 */
        /* <DEDUP_REMOVED lines=12> */
[C---:B------:R-:W-:Y:S01]  /*7a40*/  IADD3 R2, PT, PT, R73.reuse, 0x400, R0 ;  /* 0x0000040049027810 */ /* 0x040fe20007ffe000 */
[C---:B------:R-:W-:Y:S01]  /*7a50*/  FFMA R16, R26.reuse, R33, R16 ;  /* 0x000000211a107223 */ /* 0x040fe20000000010 */
[----:B------:R-:W-:Y:S01]  /*7a60*/  F2FP.TF32.F32.PACK_B R8, R8 ;  /* 0x00000008ff08723e */ /* 0x000fe200024050ff */
[----:B------:R-:W-:Y:S01]  /*7a70*/  SYNCS.ARRIVE.TRANS64.RED.A1T0 RZ, [UR4], RZ ;  /* 0x000000ffffff79a7 */ /* 0x000fe20008100404 */
[----:B------:R1:W-:Y:S01]  /*7a80*/  STSM.16.M88.4 [R0+0x400], R4 ;  /* 0x0004000400007844 */ /* 0x0003e20000000200 */
[----:B------:R-:W-:Y:S01]  /*7a90*/  F2FP.TF32.F32.PACK_B R9, R9 ;  /* 0x00000009ff09723e */ /* 0x000fe200024050ff */
[C---:B------:R-:W-:Y:S01]  /*7aa0*/  FFMA R17, R26.reuse, R34, R17 ;  /* 0x000000221a117223 */ /* 0x040fe20000000011 */
[----:B------:R-:W-:Y:S01]  /*7ab0*/  F2FP.TF32.F32.PACK_B R10, R10 ;  /* 0x0000000aff0a723e */ /* 0x000fe200024050ff */
[C---:B------:R-:W-:Y:S01]  /*7ac0*/  FFMA R18, R26.reuse, R35, R18 ;  /* 0x000000231a127223 */ /* 0x040fe20000000012 */
[----:B------:R-:W-:Y:S01]  /*7ad0*/  F2FP.TF32.F32.PACK_B R11, R11 ;  /* 0x0000000bff0b723e */ /* 0x000fe200024050ff */
[----:B------:R-:W-:Y:S01]  /*7ae0*/  FFMA R19, R26, R36, R19 ;  /* 0x000000241a137223 */ /* 0x000fe20000000013 */
[----:B------:R-:W-:Y:S02]  /*7af0*/  IADD3 R72, PT, PT, R72, 0x400, R0 ;  /* 0x0000040048487810 */ /* 0x000fe40007ffe000 */
[----:B------:R-:W-:Y:S01]  /*7b00*/  F2FP.TF32.F32.PACK_B R12, R12 ;  /* 0x0000000cff0c723e */ /* 0x000fe200024050ff */
        /* <DEDUP_REMOVED lines=20> */
[----:B------:R-:W-:Y:S02]  /*7c50*/  ULEA UR5, UR44, UR43, 0xd ;  /* 0x0000002b2c057291 */ /* 0x000fe4000f8e68ff */
[----:B------:R-:W-:Y:S02]  /*7c60*/  UIADD3 UR9, UPT, UPT, UR49, 0x20, URZ ;  /* 0x0000002031097890 */ /* 0x000fe4000fffe0ff */
[----:B------:R-:W-:Y:S01]  /*7c70*/  UIADD3 UR8, UPT, UPT, UR5, 0x400, URZ ;  /* 0x0000040005087890 */ /* 0x000fe2000fffe0ff */
[----:B------:R-:W-:Y:S01]  /*7c80*/  UMOV UR10, UR50 ;  /* 0x00000032000a7c82 */ /* 0x000fe20008000000 */
[----:B------:R-:W-:Y:S01]  /*7c90*/  UMOV UR11, UR60 ;  /* 0x0000003c000b7c82 */ /* 0x000fe20008000000 */
[----:B--2---:R-:W-:Y:S04]  /*7ca0*/  UIADD3 UR4, UP0, UPT, UR6, 0x680, URZ ;  /* 0x0000068006047890 */ /* 0x004fe8000ff1e0ff */
[----:B------:R-:W-:Y:S09]  /*7cb0*/  UIADD3.X UR5, UPT, UPT, URZ, UR7, URZ, UP0, !UPT ;  /* 0x00000007ff057290 */ /* 0x000ff200087fe4ff */
[----:B------:R2:W-:Y:S02]  /*7cc0*/  UTMASTG.3D [UR8], [UR4] ;  /* 0x00000008040073b5 */ /* 0x0005e40008010000 */
[----:B--2---:R0:W-:Y:S02]  /*7cd0*/  UTMACMDFLUSH ;  /* 0x00000000000079b7 */ /* 0x0041e40000000000 */
.L_x_116:
[----:B------:R-:W-:Y:S05]  /*7ce0*/  BSYNC.RECONVERGENT B0 ;  /* 0x0000000000007941 */ /* 0x000fea0003800200 */
.L_x_115:
[----:B------:R-:W-:Y:S01]  /*7cf0*/  UIADD3 UR4, UPT, UPT, UR44, 0x1, URZ ;  /* 0x000000012c047890 */ /* 0x000fe2000fffe0ff */
[----:B------:R-:W-:Y:S03]  /*7d00*/  BSSY.RECONVERGENT B0, `(.L_x_117) ;  /* 0x0000008000007945 */ /* 0x000fe60003800200 */
[----:B------:R-:W-:Y:S04]  /*7d10*/  UISETP.NE.AND UP0, UPT, UR4, 0x3, UPT ;  /* 0x000000030400788c */ /* 0x000fe8000bf05270 */
[----:B------:R-:W-:Y:S02]  /*7d20*/  UISETP.EQ.XOR UP1, UPT, UR46, 0x3, !UP0 ;  /* 0x000000032e00788c */ /* 0x000fe4000c722a70 */
[----:B------:R-:W-:Y:S02]  /*7d30*/  USEL UR45, UR4, URZ, UP0 ;  /* 0x000000ff042d7287 */ /* 0x000fe40008000000 */
[----:B------:R-:W-:Y:S04]  /*7d40*/  USEL UR5, URZ, 0x1, !UP1 ;  /* 0x00000001ff057887 */ /* 0x000fe8000c800000 */
[----:B------:R-:W-:Y:S01]  /*7d50*/  ULOP3.LUT UR53, UR53, UR5, URZ, 0x3c, !UPT ;  /* 0x0000000535357292 */ /* 0x000fe2000f8e3cff */
[----:B------:R-:W-:Y:S11]  /*7d60*/  @P0 BRA `(.L_x_118) ;  /* 0x0000000000040947 */ /* 0x000ff60003800000 */
[----:B------:R-:W-:Y:S04]  /*7d70*/  DEPBAR.LE SB0, 0x1 ;  /* 0x000080400000791a */ /* 0x000fe80000000000 */
.L_x_118:
[----:B------:R-:W-:Y:S05]  /*7d80*/  BSYNC.RECONVERGENT B0 ;  /* 0x0000000000007941 */ /* 0x000fea0003800200 */
.L_x_117:
[----:B------:R-:W-:Y:S01]  /*7d90*/  BAR.SYNC.DEFER_BLOCKING 0x1, 0x80 ;  /* 0x0042000000007b1d */ /* 0x000fe20000010000 */
[----:B------:R-:W-:Y:S01]  /*7da0*/  UISETP.NE.AND UP0, UPT, UR52, -0x2, UPT ;  /* 0xfffffffe3400788c */ /* 0x000fe2000bf05270 */
[----:B------:R-:W-:Y:S08]  /*7db0*/  IADD3 R22, PT, PT, R22, 0x1, RZ ;  /* 0x0000000116167810 */ /* 0x000ff00007ffe0ff */
[----:B------:R-:W-:Y:S05]  /*7dc0*/  BRA.U !UP0, `(.L_x_119) ;  /* 0x0000000108287547 */ /* 0x000fea000b800000 */
[----:B------:R-:W-:Y:S01]  /*7dd0*/  ISETP.NE.AND P0, PT, R70, RZ, PT ;  /* 0x000000ff4600720c */ /* 0x000fe20003f05270 */
[----:B-1----:R-:W-:Y:S01]  /*7de0*/  IMAD.U32 R2, RZ, RZ, UR47 ;  /* 0x0000002fff027e24 */ /* 0x002fe2000f8e00ff */
[----:B------:R-:W-:Y:S01]  /*7df0*/  UIADD3 UR4, UPT, UPT, UR47, 0x1, URZ ;  /* 0x000000012f047890 */ /* 0x000fe2000fffe0ff */
[----:B------:R-:W-:Y:S03]  /*7e00*/  IMAD.U32 R0, RZ, RZ, UR55 ;  /* 0x00000037ff007e24 */ /* 0x000fe6000f8e00ff */
[----:B------:R-:W-:Y:S04]  /*7e10*/  UISETP.NE.AND UP0, UPT, UR4, 0x3, UPT ;  /* 0x000000030400788c */ /* 0x000fe8000bf05270 */
[----:B------:R-:W-:Y:S03]  /*7e20*/  USEL UR47, UR4, URZ, UP0 ;  /* 0x000000ff042f7287 */ /* 0x000fe60008000000 */
[----:B------:R-:W-:Y:S05]  /*7e30*/  @P0 LEA R2, R2, UR43, 0x3 ;  /* 0x0000002b02020c11 */ /* 0x000fea000f8e18ff */
[----:B------:R-:W-:Y:S05]  /*7e40*/  @P0 VIADD R2, R2, 0x48 ;  /* 0x0000004802020836 */ /* 0x000fea0000000000 */
[----:B------:R-:W-:Y:S04]  /*7e50*/  @P0 PRMT R0, R0, 0x654, R2 ;  /* 0x0000065400000816 */ /* 0x000fe80000000002 */
[----:B------:R2:W-:Y:S03]  /*7e60*/  @P0 SYNCS.ARRIVE.TRANS64.RED.A1T0 RZ, [R0+URZ], RZ ;  /* 0x000000ff00ff09a7 */ /* 0x0005e600081004ff */
.L_x_119:
[----:B------:R-:W-:Y:S01]  /*7e70*/  R2UR UR6, R69 ;  /* 0x00000000450672ca */ /* 0x000fe200000e0000 */
[----:B------:R-:W-:Y:S01]  /*7e80*/  UIADD3 UR52, UPT, UPT, UR52, 0x2, URZ ;  /* 0x0000000234347890 */ /* 0x000fe2000fffe0ff */
[----:B------:R-:W-:Y:S02]  /*7e90*/  R2UR UR5, R55 ;  /* 0x00000000370572ca */ /* 0x000fe400000e0000 */
[----:B------:R-:W-:Y:S02]  /*7ea0*/  R2UR UR4, R56 ;  /* 0x00000000380472ca */ /* 0x000fe400000e0000 */
[----:B------:R-:W-:Y:S02]  /*7eb0*/  R2UR UR60, R67 ;  /* 0x00000000433c72ca */ /* 0x000fe400000e0000 */
[----:B------:R-:W-:Y:S02]  /*7ec0*/  ISETP.NE.AND P0, PT, R59, 0x2, PT ;  /* 0x000000023b00780c */ /* 0x000fe40003f05270 */
[----:B------:R-:W-:Y:S02]  /*7ed0*/  ISETP.NE.AND P1, PT, R22, 0x4, PT ;  /* 0x000000041600780c */ /* 0x000fe40003f25270 */
[----:B-1----:R-:W-:Y:S01]  /*7ee0*/  SEL R2, RZ, 0x1, P0 ;  /* 0x00000001ff027807 */ /* 0x002fe20000000000 */
[----:B------:R-:W-:Y:S01]  /*7ef0*/  UISETP.NE.AND UP0, UPT, UR6, URZ, UPT ;  /* 0x000000ff0600728c */ /* 0x000fe2000bf05270 */
[----:B--2---:R-:W-:Y:S01]  /*7f00*/  SEL R0, RZ, 0x1, P1 ;  /* 0x00000001ff007807 */ /* 0x004fe20000800000 */
[----:B------:R-:W-:Y:S01]  /*7f10*/  UIADD3 UR27, UPT, UPT, UR36, UR5, URZ ;  /* 0x00000005241b7290 */ /* 0x000fe2000fffe0ff */
[----:B------:R-:W-:Y:S01]  /*7f20*/  LOP3.LUT R60, R60, R2, RZ, 0x3c, !PT ;  /* 0x000000023c3c7212 */ /* 0x000fe200078e3cff */
[----:B------:R-:W-:Y:S01]  /*7f30*/  UIADD3 UR26, UPT, UPT, UR37, UR4, URZ ;  /* 0x00000004251a7290 */ /* 0x000fe2000fffe0ff */
[----:B------:R-:W-:Y:S02]  /*7f40*/  LOP3.LUT R61, R61, R0, RZ, 0x3c, !PT ;  /* 0x000000003d3d7212 */ /* 0x000fe400078e3cff */
[----:B------:R-:W-:Y:S02]  /*7f50*/  SEL R59, R59, RZ, P0 ;  /* 0x000000ff3b3b7207 */ /* 0x000fe40000000000 */
[----:B------:R-:W-:Y:S01]  /*7f60*/  SEL R22, R22, RZ, P1 ;  /* 0x000000ff16167207 */ /* 0x000fe20000800000 */
[----:B------:R-:W-:Y:S06]  /*7f70*/  BRA.U UP0, `(.L_x_120) ;  /* 0xffffffd900b07547 */ /* 0x000fec000b83ffff */
[----:B------:R-:W-:-:S13]  /*7f80*/  R2UR UR4, R57 ;  /* 0x00000000390472ca */ /* 0x000fda00000e0000 */
[----:B------:R-:W-:-:S09]  /*7f90*/  UISETP.NE.AND UP0, UPT, UR4, URZ, UPT ;  /* 0x000000ff0400728c */ /* 0x000fd2000bf05270 */
[----:B------:R-:W-:Y:S05]  /*7fa0*/  BRA.U !UP0, `(.L_x_121) ;  /* 0x0000000108487547 */ /* 0x000fea000b800000 */
[----:B------:R-:W1:Y:S02]  /*7fb0*/  LDCU.64 UR4, c[0x0][0x890] ;  /* 0x00011200ff0477ac */ /* 0x000e640008000a00 */
[----:B-1----:R-:W-:-:S04]  /*7fc0*/  UISETP.NE.U32.AND UP0, UPT, UR4, URZ, UPT ;  /* 0x000000ff0400728c */ /* 0x002fc8000bf05070 */
[----:B------:R-:W-:-:S09]  /*7fd0*/  UISETP.NE.AND.EX UP0, UPT, UR5, URZ, UPT, UP0 ;  /* 0x000000ff0500728c */ /* 0x000fd2000bf05300 */
[----:B------:R-:W-:Y:S05]  /*7fe0*/  BRA.U UP0, `(.L_x_122) ;  /* 0x00000001000c7547 */ /* 0x000fea000b800000 */
[----:B------:R-:W-:-:S13]  /*7ff0*/  FSETP.NEU.AND P0, PT, R26, RZ, PT ;  /* 0x000000ff1a00720b */ /* 0x000fda0003f0d000 */
[----:B------:R-:W-:Y:S05]  /*8000*/  @!P0 EXIT ;  /* 0x000000000000894d */ /* 0x000fea0003800000 */
[----:B------:R-:W-:Y:S05]  /*8010*/  BRA `(.L_x_121) ;  /* 0x00000000002c7947 */ /* 0x000fea0003800000 */
.L_x_122:
[----:B------:R-:W-:Y:S01]  /*8020*/  ISETP.NE.AND P0, PT, R58, RZ, PT ;  /* 0x000000ff3a00720c */ /* 0x000fe20003f05270 */
[----:B------:R-:W-:-:S12]  /*8030*/  BSSY.RECONVERGENT B0, `(.L_x_121) ;  /* 0x0000009000007945 */ /* 0x000fd80003800200 */
[----:B------:R-:W-:Y:S05]  /*8040*/  @P0 BRA `(.L_x_123) ;  /* 0x0000000000140947 */ /* 0x000fea0003800000 */
[----:B------:R-:W1:Y:S02]  /*8050*/  LDCU.64 UR4, c[0x0][0x888] ;  /* 0x00011100ff0477ac */ /* 0x000e640008000a00 */
[----:B-1----:R-:W-:-:S04]  /*8060*/  ISETP.NE.U32.AND P0, PT, RZ, UR4, PT ;  /* 0x00000004ff007c0c */ /* 0x002fc8000bf05070 */
[----:B------:R-:W-:-:S13]  /*8070*/  ISETP.NE.AND.EX P0, PT, RZ, UR5, PT, P0 ;  /* 0x00000005ff007c0c */ /* 0x000fda000bf05300 */
[----:B------:R-:W-:Y:S05]  /*8080*/  @!P0 EXIT ;  /* 0x000000000000894d */ /* 0x000fea0003800000 */
[----:B------:R-:W-:Y:S05]  /*8090*/  BRA `(.L_x_124) ;  /* 0x0000000000087947 */ /* 0x000fea0003800000 */
.L_x_123:
[----:B------:R-:W-:-:S13]  /*80a0*/  FSETP.NEU.AND P0, PT, R26, RZ, PT ;  /* 0x000000ff1a00720b */ /* 0x000fda0003f0d000 */
[----:B------:R-:W-:Y:S05]  /*80b0*/  @!P0 EXIT ;  /* 0x000000000000894d */ /* 0x000fea0003800000 */
.L_x_124:
[----:B------:R-:W-:Y:S05]  /*80c0*/  BSYNC.RECONVERGENT B0 ;  /* 0x0000000000007941 */ /* 0x000fea0003800200 */
.L_x_121:
[----:B------:R-:W-:Y:S01]  /*80d0*/  ULEA UR4, UR47, UR43, 0x3 ;  /* 0x0000002b2f047291 */ /* 0x000fe2000f8e18ff */
[----:B------:R-:W-:-:S04]  /*80e0*/  DEPBAR.LE SB0, 0x0 ;  /* 0x000080000000791a */ /* 0x000fc80000000000 */
[----:B------:R-:W-:-:S04]  /*80f0*/  UIADD3 UR4, UPT, UPT, UR4, 0x48, URZ ;  /* 0x0000004804047890 */ /* 0x000fc8000fffe0ff */
[----:B------:R-:W-:-:S09]  /*8100*/  UPRMT UR4, UR55, 0x654, UR4 ;  /* 0x0000065437047896 */ /* 0x000fd20008000004 */
[----:B------:R-:W-:Y:S01]  /*8110*/  SYNCS.ARRIVE.TRANS64.RED.A1T0 RZ, [UR4], RZ ;  /* 0x000000ffffff79a7 */ /* 0x000fe20008100404 */
[----:B------:R-:W-:Y:S05]  /*8120*/  EXIT ;  /* 0x000000000000794d */ /* 0x000fea0003800000 */
.L_x_24:
[----:B---3--:R3:W4:Y:S02]  /*8130*/  SYNCS.PHASECHK.TRANS64.TRYWAIT P0, [R0+URZ+0xe0], R2 ;  /* 0x0000e002000075a7 */ /* 0x00872400080011ff */
[----:B----4-:R-:W-:Y:S05]  /*8140*/  @!P0 NANOSLEEP.SYNCS 0x989680 ;  /* 0x009896800000895d */ /* 0x010fea0003900000 */
[----:B------:R-:W4:Y:S02]  /*8150*/  @!P0 SYNCS.PHASECHK.TRANS64 P0, [R0+URZ+0xe0], R2 ;  /* 0x0000e002000085a7 */ /* 0x000f2400080010ff */
[----:B----4-:R-:W-:Y:S05]  /*8160*/  @!P0 BRA `(.L_x_24) ;  /* 0xfffffffc00f08947 */ /* 0x010fea000383ffff */
[----:B------:R-:W-:Y:S05]  /*8170*/  BRA `(.L_x_125) ;  /* 0xffffff9400b47947 */ /* 0x000fea000383ffff */
.L_x_27:
[----:B--2---:R-:W-:-:S07]  /*8180*/  MOV R0, UR57 ;  /* 0x0000003900007c02 */ /* 0x004fce0008000f00 */
.L_x_126:
[----:B--2---:R2:W3:Y:S02]  /*8190*/  SYNCS.PHASECHK.TRANS64.TRYWAIT P0, [R0+URZ+0x18], R3 ;  /* 0x00001803000075a7 */ /* 0x0044e400080011ff */
[----:B---3--:R-:W-:Y:S05]  /*81a0*/  @!P0 NANOSLEEP.SYNCS 0x989680 ;  /* 0x009896800000895d */ /* 0x008fea0003900000 */
[----:B------:R-:W3:Y:S02]  /*81b0*/  @!P0 SYNCS.PHASECHK.TRANS64 P0, [R0+URZ+0x18], R3 ;  /* 0x00001803000085a7 */ /* 0x000ee400080010ff */
[----:B---3--:R-:W-:Y:S05]  /*81c0*/  @!P0 BRA `(.L_x_126) ;  /* 0xfffffffc00f08947 */ /* 0x008fea000383ffff */
[----:B------:R-:W-:Y:S05]  /*81d0*/  BRA `(.L_x_26) ;  /* 0xffffff9400fc7947 */ /* 0x000fea000383ffff */
.L_x_36:
[----:B-1----:R-:W-:-:S07]  /*81e0*/  MOV R0, UR57 ;  /* 0x0000003900007c02 */ /* 0x002fce0008000f00 */
.L_x_127:
[----:B-1----:R1:W2:Y:S02]  /*81f0*/  SYNCS.PHASECHK.TRANS64.TRYWAIT P0, [R0+URZ+0x18], R3 ;  /* 0x00001803000075a7 */ /* 0x0022a400080011ff */
[----:B--2---:R-:W-:Y:S05]  /*8200*/  @!P0 NANOSLEEP.SYNCS 0x989680 ;  /* 0x009896800000895d */ /* 0x004fea0003900000 */
[----:B------:R-:W2:Y:S02]  /*8210*/  @!P0 SYNCS.PHASECHK.TRANS64 P0, [R0+URZ+0x18], R3 ;  /* 0x00001803000085a7 */ /* 0x000ea400080010ff */
[----:B--2---:R-:W-:Y:S05]  /*8220*/  @!P0 BRA `(.L_x_127) ;  /* 0xfffffffc00f08947 */ /* 0x004fea000383ffff */
[----:B------:R-:W-:Y:S05]  /*8230*/  BRA `(.L_x_35) ;  /* 0xffffff9c00547947 */ /* 0x000fea000383ffff */
.L_x_43:
[----:B-1----:R1:W4:Y:S02]  /*8240*/  SYNCS.PHASECHK.TRANS64.TRYWAIT P0, [R3+URZ+0x70], R0 ;  /* 0x00007000030075a7 */ /* 0x00232400080011ff */
[----:B----4-:R-:W-:Y:S05]  /*8250*/  @!P0 NANOSLEEP.SYNCS 0x989680 ;  /* 0x009896800000895d */ /* 0x010fea0003900000 */
[----:B------:R-:W4:Y:S02]  /*8260*/  @!P0 SYNCS.PHASECHK.TRANS64 P0, [R3+URZ+0x70], R0 ;  /* 0x00007000030085a7 */ /* 0x000f2400080010ff */
[----:B----4-:R-:W-:Y:S05]  /*8270*/  @!P0 BRA `(.L_x_43) ;  /* 0xfffffffc00f08947 */ /* 0x010fea000383ffff */
[----:B------:R-:W-:Y:S05]  /*8280*/  BRA `(.L_x_128) ;  /* 0xffffffa0008c7947 */ /* 0x000fea000383ffff */
.L_x_47:
[----:B------:R-:W-:-:S07]  /*8290*/  MOV R0, UR4 ;  /* 0x0000000400007c02 */ /* 0x000fce0008000f00 */
.L_x_129:
[----:B-1----:R1:W2:Y:S02]  /*82a0*/  SYNCS.PHASECHK.TRANS64.TRYWAIT P0, [R0+URZ], R2 ;  /* 0x00000002000075a7 */ /* 0x0022a400080011ff */
[----:B--2---:R-:W-:Y:S05]  /*82b0*/  @!P0 NANOSLEEP.SYNCS 0x989680 ;  /* 0x009896800000895d */ /* 0x004fea0003900000 */
[----:B------:R-:W2:Y:S02]  /*82c0*/  @!P0 SYNCS.PHASECHK.TRANS64 P0, [R0+URZ], R2 ;  /* 0x00000002000085a7 */ /* 0x000ea400080010ff */
[----:B--2---:R-:W-:Y:S05]  /*82d0*/  @!P0 BRA `(.L_x_129) ;  /* 0xfffffffc00f08947 */ /* 0x004fea000383ffff */
[----:B------:R-:W-:Y:S05]  /*82e0*/  BRA `(.L_x_130) ;  /* 0xffffffa800387947 */ /* 0x000fea000383ffff */
.L_x_48:
[----:B------:R-:W-:-:S07]  /*82f0*/  MOV R0, UR5 ;  /* 0x0000000500007c02 */ /* 0x000fce0008000f00 */
.L_x_131:
[----:B-1----:R1:W2:Y:S02]  /*8300*/  SYNCS.PHASECHK.TRANS64.TRYWAIT P0, [R0+URZ], R2 ;  /* 0x00000002000075a7 */ /* 0x0022a400080011ff */
[----:B--2---:R-:W-:Y:S05]  /*8310*/  @!P0 NANOSLEEP.SYNCS 0x989680 ;  /* 0x009896800000895d */ /* 0x004fea0003900000 */
[----:B------:R-:W2:Y:S02]  /*8320*/  @!P0 SYNCS.PHASECHK.TRANS64 P0, [R0+URZ], R2 ;  /* 0x00000002000085a7 */ /* 0x000ea400080010ff */
[----:B--2---:R-:W-:Y:S05]  /*8330*/  @!P0 BRA `(.L_x_131) ;  /* 0xfffffffc00f08947 */ /* 0x004fea000383ffff */
[----:B------:R-:W-:Y:S05]  /*8340*/  BRA `(.L_x_132) ;  /* 0xffffffa800447947 */ /* 0x000fea000383ffff */
.L_x_51:
[----:B--2---:R2:W3:Y:S02]  /*8350*/  SYNCS.PHASECHK.TRANS64.TRYWAIT P0, [R2+URZ+0xd0], R4 ;  /* 0x0000d004020075a7 */ /* 0x0044e400080011ff */
[----:B---3--:R-:W-:Y:S05]  /*8360*/  @!P0 NANOSLEEP.SYNCS 0x989680 ;  /* 0x009896800000895d */ /* 0x008fea0003900000 */
[----:B------:R-:W3:Y:S02]  /*8370*/  @!P0 SYNCS.PHASECHK.TRANS64 P0, [R2+URZ+0xd0], R4 ;  /* 0x0000d004020085a7 */ /* 0x000ee400080010ff */
[----:B---3--:R-:W-:Y:S05]  /*8380*/  @!P0 BRA `(.L_x_51) ;  /* 0xfffffffc00f08947 */ /* 0x008fea000383ffff */
[----:B------:R-:W-:Y:S05]  /*8390*/  BRA `(.L_x_133) ;  /* 0xffffffa800a07947 */ /* 0x000fea000383ffff */
.L_x_52:
[----:B------:R-:W-:-:S07]  /*83a0*/  MOV R2, UR4 ;  /* 0x0000000400027c02 */ /* 0x000fce0008000f00 */
.L_x_134:
[----:B--2---:R2:W3:Y:S02]  /*83b0*/  SYNCS.PHASECHK.TRANS64.TRYWAIT P0, [R2+URZ+0x80], R5 ;  /* 0x00008005020075a7 */ /* 0x0044e400080011ff */
[----:B---3--:R-:W-:Y:S05]  /*83c0*/  @!P0 NANOSLEEP.SYNCS 0x989680 ;  /* 0x009896800000895d */ /* 0x008fea0003900000 */
[----:B------:R-:W3:Y:S02]  /*83d0*/  @!P0 SYNCS.PHASECHK.TRANS64 P0, [R2+URZ+0x80], R5 ;  /* 0x00008005020085a7 */ /* 0x000ee400080010ff */
[----:B---3--:R-:W-:Y:S05]  /*83e0*/  @!P0 BRA `(.L_x_134) ;  /* 0xfffffffc00f08947 */ /* 0x008fea000383ffff */
[----:B------:R-:W-:Y:S05]  /*83f0*/  BRA `(.L_x_135) ;  /* 0xffffffa800b07947 */ /* 0x000fea000383ffff */
.L_x_53:
[----:B--2---:R2:W3:Y:S02]  /*8400*/  SYNCS.PHASECHK.TRANS64.TRYWAIT P1, [R2+URZ+0x70], R4 ;  /* 0x00007004020075a7 */ /* 0x0044e400080211ff */
[----:B---3--:R-:W-:Y:S05]  /*8410*/  @!P1 NANOSLEEP.SYNCS 0x989680 ;  /* 0x009896800000995d */ /* 0x008fea0003900000 */
[----:B------:R-:W3:Y:S02]  /*8420*/  @!P1 SYNCS.PHASECHK.TRANS64 P1, [R2+URZ+0x70], R4 ;  /* 0x00007004020095a7 */ /* 0x000ee400080210ff */
[----:B---3--:R-:W-:Y:S05]  /*8430*/  @!P1 BRA `(.L_x_53) ;  /* 0xfffffffc00f09947 */ /* 0x008fea000383ffff */
[----:B------:R-:W-:Y:S05]  /*8440*/  BRA `(.L_x_136) ;  /* 0xffffffa800e07947 */ /* 0x000fea000383ffff */
.L_x_56:
[----:B------:R-:W-:-:S07]  /*8450*/  MOV R0, UR4 ;  /* 0x0000000400007c02 */ /* 0x000fce0008000f00 */
.L_x_137:
[----:B--2---:R2:W3:Y:S02]  /*8460*/  SYNCS.PHASECHK.TRANS64.TRYWAIT P0, [R0+URZ+0x80], R2 ;  /* 0x00008002000075a7 */ /* 0x0044e400080011ff */
[----:B---3--:R-:W-:Y:S05]  /*8470*/  @!P0 NANOSLEEP.SYNCS 0x989680 ;  /* 0x009896800000895d */ /* 0x008fea0003900000 */
[----:B------:R-:W3:Y:S02]  /*8480*/  @!P0 SYNCS.PHASECHK.TRANS64 P0, [R0+URZ+0x80], R2 ;  /* 0x00008002000085a7 */ /* 0x000ee400080010ff */
[----:B---3--:R-:W-:Y:S05]  /*8490*/  @!P0 BRA `(.L_x_137) ;  /* 0xfffffffc00f08947 */ /* 0x008fea000383ffff */
[----:B------:R-:W-:Y:S05]  /*84a0*/  BRA `(.L_x_55) ;  /* 0xffffffac00347947 */ /* 0x000fea000383ffff */
.L_x_63:
[----:B-1----:R1:W2:Y:S02]  /*84b0*/  SYNCS.PHASECHK.TRANS64.TRYWAIT P1, [R0+URZ+0x70], R2 ;  /* 0x00007002000075a7 */ /* 0x0022a400080211ff */
[----:B--2---:R-:W-:Y:S05]  /*84c0*/  @!P1 NANOSLEEP.SYNCS 0x989680 ;  /* 0x009896800000995d */ /* 0x004fea0003900000 */
[----:B------:R-:W2:Y:S02]  /*84d0*/  @!P1 SYNCS.PHASECHK.TRANS64 P1, [R0+URZ+0x70], R2 ;  /* 0x00007002000095a7 */ /* 0x000ea400080210ff */
[----:B--2---:R-:W-:Y:S05]  /*84e0*/  @!P1 BRA `(.L_x_63) ;  /* 0xfffffffc00f09947 */ /* 0x004fea000383ffff */
[----:B------:R-:W-:Y:S05]  /*84f0*/  BRA `(.L_x_138) ;  /* 0xffffffb0009c7947 */ /* 0x000fea000383ffff */
.L_x_64:
[----:B------:R-:W-:-:S13]  /*8500*/  R2UR UR4, R13 ;  /* 0x000000000d0472ca */ /* 0x000fda00000e0000 */
[----:B------:R-:W-:-:S07]  /*8510*/  MOV R2, UR4 ;  /* 0x0000000400027c02 */ /* 0x000fce0008000f00 */
.L_x_139:
[----:B-1----:R1:W2:Y:S02]  /*8520*/  SYNCS.PHASECHK.TRANS64.TRYWAIT P0, [R2+URZ+0xb0], R0 ;  /* 0x0000b000020075a7 */ /* 0x0022a400080011ff */
[----:B--2---:R-:W-:Y:S05]  /*8530*/  @!P0 NANOSLEEP.SYNCS 0x989680 ;  /* 0x009896800000895d */ /* 0x004fea0003900000 */
[----:B------:R-:W2:Y:S02]  /*8540*/  @!P0 SYNCS.PHASECHK.TRANS64 P0, [R2+URZ+0xb0], R0 ;  /* 0x0000b000020085a7 */ /* 0x000ea400080010ff */
[----:B--2---:R-:W-:Y:S05]  /*8550*/  @!P0 BRA `(.L_x_139) ;  /* 0xfffffffc00f08947 */ /* 0x004fea000383ffff */
[----:B------:R-:W-:Y:S05]  /*8560*/  BRA `(.L_x_140) ;  /* 0xffffffb000f07947 */ /* 0x000fea000383ffff */
.L_x_67:
[----:B------:R-:W-:Y:S07]  /*8570*/  MOV R0, UR5 ;  /* 0x0000000500007c02 */ /* 0x000fee0008000f00 */
.L_x_141:
[----:B-1----:R1:W2:Y:S02]  /*8580*/  SYNCS.PHASECHK.TRANS64.TRYWAIT P0, [R0+URZ], R2 ;  /* 0x00000002000075a7 */ /* 0x0022a400080011ff */
[----:B--2---:R-:W-:Y:S05]  /*8590*/  @!P0 NANOSLEEP.SYNCS 0x989680 ;  /* 0x009896800000895d */ /* 0x004fea0003900000 */
[----:B------:R-:W2:Y:S02]  /*85a0*/  @!P0 SYNCS.PHASECHK.TRANS64 P0, [R0+URZ], R2 ;  /* 0x00000002000085a7 */ /* 0x000ea400080010ff */
[----:B--2---:R-:W-:Y:S05]  /*85b0*/  @!P0 BRA `(.L_x_141) ;  /* 0xfffffffc00f08947 */ /* 0x004fea000383ffff */
[----:B------:R-:W-:Y:S05]  /*85c0*/  BRA `(.L_x_66) ;  /* 0xffffffb4000c7947 */ /* 0x000fea000383ffff */
.L_x_70:
[----:B------:R-:W-:-:S07]  /*85d0*/  MOV R0, UR4 ;  /* 0x0000000400007c02 */ /* 0x000fce0008000f00 */
.L_x_142:
[----:B--2---:R2:W3:Y:S02]  /*85e0*/  SYNCS.PHASECHK.TRANS64.TRYWAIT P0, [R0+URZ], R2 ;  /* 0x00000002000075a7 */ /* 0x0044e400080011ff */
[----:B---3--:R-:W-:Y:S05]  /*85f0*/  @!P0 NANOSLEEP.SYNCS 0x989680 ;  /* 0x009896800000895d */ /* 0x008fea0003900000 */
[----:B------:R-:W3:Y:S02]  /*8600*/  @!P0 SYNCS.PHASECHK.TRANS64 P0, [R0+URZ], R2 ;  /* 0x00000002000085a7 */ /* 0x000ee400080010ff */
[----:B---3--:R-:W-:Y:S05]  /*8610*/  @!P0 BRA `(.L_x_142) ;  /* 0xfffffffc00f08947 */ /* 0x008fea000383ffff */
[----:B------:R-:W-:Y:S05]  /*8620*/  BRA `(.L_x_143) ;  /* 0xffffffbc00187947 */ /* 0x000fea000383ffff */
.L_x_71:
[----:B------:R-:W-:-:S07]  /*8630*/  MOV R0, UR5 ;  /* 0x0000000500007c02 */ /* 0x000fce0008000f00 */
.L_x_144:
[----:B-1----:R1:W2:Y:S02]  /*8640*/  SYNCS.PHASECHK.TRANS64.TRYWAIT P0, [R0+URZ], R3 ;  /* 0x00000003000075a7 */ /* 0x0022a400080011ff */
[----:B--2---:R-:W-:Y:S05]  /*8650*/  @!P0 NANOSLEEP.SYNCS 0x989680 ;  /* 0x009896800000895d */ /* 0x004fea0003900000 */
[----:B------:R-:W2:Y:S02]  /*8660*/  @!P0 SYNCS.PHASECHK.TRANS64 P0, [R0+URZ], R3 ;  /* 0x00000003000085a7 */ /* 0x000ea400080010ff */
[----:B--2---:R-:W-:Y:S05]  /*8670*/  @!P0 BRA `(.L_x_144) ;  /* 0xfffffffc00f08947 */ /* 0x004fea000383ffff */
[----:B------:R-:W-:Y:S05]  /*8680*/  BRA `(.L_x_145) ;  /* 0xffffffbc00247947 */ /* 0x000fea000383ffff */
.L_x_72:
[----:B------:R-:W-:-:S07]  /*8690*/  MOV R0, UR5 ;  /* 0x0000000500007c02 */ /* 0x000fce0008000f00 */
.L_x_146:
[----:B-1----:R1:W2:Y:S02]  /*86a0*/  SYNCS.PHASECHK.TRANS64.TRYWAIT P0, [R0+URZ], R3 ;  /* 0x00000003000075a7 */ /* 0x0022a400080011ff */
[----:B--2---:R-:W-:Y:S05]  /*86b0*/  @!P0 NANOSLEEP.SYNCS 0x989680 ;  /* 0x009896800000895d */ /* 0x004fea0003900000 */
[----:B------:R-:W2:Y:S02]  /*86c0*/  @!P0 SYNCS.PHASECHK.TRANS64 P0, [R0+URZ], R3 ;  /* 0x00000003000085a7 */ /* 0x000ea400080010ff */
[----:B--2---:R-:W-:Y:S05]  /*86d0*/  @!P0 BRA `(.L_x_146) ;  /* 0xfffffffc00f08947 */ /* 0x004fea000383ffff */
[----:B------:R-:W-:Y:S05]  /*86e0*/  BRA `(.L_x_147) ;  /* 0xffffffbc00307947 */ /* 0x000fea000383ffff */
.L_x_73:
[----:B-1----:R-:W-:-:S07]  /*86f0*/  MOV R0, UR4 ;  /* 0x0000000400007c02 */ /* 0x002fce0008000f00 */
.L_x_148:
[----:B-1----:R1:W2:Y:S02]  /*8700*/  SYNCS.PHASECHK.TRANS64.TRYWAIT P0, [R0+URZ], R2 ;  /* 0x00000002000075a7 */ /* 0x0022a400080011ff */
[----:B--2---:R-:W-:Y:S05]  /*8710*/  @!P0 NANOSLEEP.SYNCS 0x989680 ;  /* 0x009896800000895d */ /* 0x004fea0003900000 */
[----:B------:R-:W2:Y:S02]  /*8720*/  @!P0 SYNCS.PHASECHK.TRANS64 P0, [R0+URZ], R2 ;  /* 0x00000002000085a7 */ /* 0x000ea400080010ff */
[----:B--2---:R-:W-:Y:S05]  /*8730*/  @!P0 BRA `(.L_x_148) ;  /* 0xfffffffc00f08947 */ /* 0x004fea000383ffff */
[----:B------:R-:W-:Y:S05]  /*8740*/  BRA `(.L_x_149) ;  /* 0xffffffbc003c7947 */ /* 0x000fea000383ffff */
.L_x_78:
[----:B--2---:R2:W3:Y:S02]  /*8750*/  SYNCS.PHASECHK.TRANS64.TRYWAIT P0, [R8+URZ+0x70], R0 ;  /* 0x00007000080075a7 */ /* 0x0044e400080011ff */
[----:B---3--:R-:W-:Y:S05]  /*8760*/  @!P0 NANOSLEEP.SYNCS 0x989680 ;  /* 0x009896800000895d */ /* 0x008fea0003900000 */
[----:B------:R-:W3:Y:S02]  /*8770*/  @!P0 SYNCS.PHASECHK.TRANS64 P0, [R8+URZ+0x70], R0 ;  /* 0x00007000080085a7 */ /* 0x000ee400080010ff */
[----:B---3--:R-:W-:Y:S05]  /*8780*/  @!P0 BRA `(.L_x_78) ;  /* 0xfffffffc00f08947 */ /* 0x008fea000383ffff */
[----:B------:R-:W-:Y:S05]  /*8790*/  BRA `(.L_x_150) ;  /* 0xffffffc000647947 */ /* 0x000fea000383ffff */
.L_x_81:
[----:B--2---:R-:W-:Y:S07]  /*87a0*/  MOV R0, UR24 ;  /* 0x0000001800007c02 */ /* 0x004fee0008000f00 */
.L_x_151:
[----:B--2---:R2:W3:Y:S02]  /*87b0*/  SYNCS.PHASECHK.TRANS64.TRYWAIT P1, [R0+URZ+0x68], R2 ;  /* 0x00006802000075a7 */ /* 0x0044e400080211ff */
[----:B---3--:R-:W-:Y:S05]  /*87c0*/  @!P1 NANOSLEEP.SYNCS 0x989680 ;  /* 0x009896800000995d */ /* 0x008fea0003900000 */
[----:B------:R-:W3:Y:S02]  /*87d0*/  @!P1 SYNCS.PHASECHK.TRANS64 P1, [R0+URZ+0x68], R2 ;  /* 0x00006802000095a7 */ /* 0x000ee400080210ff */
[----:B---3--:R-:W-:Y:S05]  /*87e0*/  @!P1 BRA `(.L_x_151) ;  /* 0xfffffffc00f09947 */ /* 0x008fea000383ffff */
[----:B------:R-:W-:Y:S05]  /*87f0*/  BRA `(.L_x_80) ;  /* 0xffffffc400dc7947 */ /* 0x000fea000383ffff */
.L_x_84:
[----:B------:R-:W-:Y:S07]  /*8800*/  MOV R0, UR4 ;  /* 0x0000000400007c02 */ /* 0x000fee0008000f00 */
.L_x_152:
[----:B--2---:R2:W3:Y:S02]  /*8810*/  SYNCS.PHASECHK.TRANS64.TRYWAIT P0, [R0+URZ+0x48], R2 ;  /* 0x00004802000075a7 */ /* 0x0044e400080011ff */
[----:B---3--:R-:W-:Y:S05]  /*8820*/  @!P0 NANOSLEEP.SYNCS 0x989680 ;  /* 0x009896800000895d */ /* 0x008fea0003900000 */
[----:B------:R-:W3:Y:S02]  /*8830*/  @!P0 SYNCS.PHASECHK.TRANS64 P0, [R0+URZ+0x48], R2 ;  /* 0x00004802000085a7 */ /* 0x000ee400080010ff */
[----:B---3--:R-:W-:Y:S05]  /*8840*/  @!P0 BRA `(.L_x_152) ;  /* 0xfffffffc00f08947 */ /* 0x008fea000383ffff */
[----:B------:R-:W-:Y:S05]  /*8850*/  BRA `(.L_x_153) ;  /* 0xffffffc800387947 */ /* 0x000fea000383ffff */
.L_x_85:
[----:B------:R-:W-:Y:S07]  /*8860*/  MOV R2, UR5 ;  /* 0x0000000500027c02 */ /* 0x000fee0008000f00 */
.L_x_154:
[----:B--2---:R2:W3:Y:S02]  /*8870*/  SYNCS.PHASECHK.TRANS64.TRYWAIT P0, [R2+URZ+0x48], R0 ;  /* 0x00004800020075a7 */ /* 0x0044e400080011ff */
[----:B---3--:R-:W-:Y:S05]  /*8880*/  @!P0 NANOSLEEP.SYNCS 0x989680 ;  /* 0x009896800000895d */ /* 0x008fea0003900000 */
[----:B------:R-:W3:Y:S02]  /*8890*/  @!P0 SYNCS.PHASECHK.TRANS64 P0, [R2+URZ+0x48], R0 ;  /* 0x00004800020085a7 */ /* 0x000ee400080010ff */
[----:B---3--:R-:W-:Y:S05]  /*88a0*/  @!P0 BRA `(.L_x_154) ;  /* 0xfffffffc00f08947 */ /* 0x008fea000383ffff */
[----:B------:R-:W-:Y:S05]  /*88b0*/  BRA `(.L_x_155) ;  /* 0xffffffc800a07947 */ /* 0x000fea000383ffff */
.L_x_87:
[----:B------:R-:W-:-:S07]  /*88c0*/  MOV R0, UR4 ;  /* 0x0000000400007c02 */ /* 0x000fce0008000f00 */
.L_x_156:
[----:B---3--:R3:W4:Y:S02]  /*88d0*/  SYNCS.PHASECHK.TRANS64.TRYWAIT P0, [R0+URZ], R2 ;  /* 0x00000002000075a7 */ /* 0x00872400080011ff */
[----:B----4-:R-:W-:Y:S05]  /*88e0*/  @!P0 NANOSLEEP.SYNCS 0x989680 ;  /* 0x009896800000895d */ /* 0x010fea0003900000 */
[----:B------:R-:W4:Y:S02]  /*88f0*/  @!P0 SYNCS.PHASECHK.TRANS64 P0, [R0+URZ], R2 ;  /* 0x00000002000085a7 */ /* 0x000f2400080010ff */
[----:B----4-:R-:W-:Y:S05]  /*8900*/  @!P0 BRA `(.L_x_156) ;  /* 0xfffffffc00f08947 */ /* 0x010fea000383ffff */
[----:B------:R-:W-:Y:S05]  /*8910*/  BRA `(.L_x_157) ;  /* 0xffffffcc00347947 */ /* 0x000fea000383ffff */
.L_x_88:
[----:B------:R-:W-:-:S07]  /*8920*/  MOV R0, UR5 ;  /* 0x0000000500007c02 */ /* 0x000fce0008000f00 */
.L_x_158:
[----:B--2---:R2:W3:Y:S02]  /*8930*/  SYNCS.PHASECHK.TRANS64.TRYWAIT P0, [R0+URZ], R2 ;  /* 0x00000002000075a7 */ /* 0x0044e400080011ff */
[----:B---3--:R-:W-:Y:S05]  /*8940*/  @!P0 NANOSLEEP.SYNCS 0x989680 ;  /* 0x009896800000895d */ /* 0x008fea0003900000 */
[----:B------:R-:W3:Y:S02]  /*8950*/  @!P0 SYNCS.PHASECHK.TRANS64 P0, [R0+URZ], R2 ;  /* 0x00000002000085a7 */ /* 0x000ee400080010ff */
[----:B---3--:R-:W-:Y:S05]  /*8960*/  @!P0 BRA `(.L_x_158) ;  /* 0xfffffffc00f08947 */ /* 0x008fea000383ffff */
[----:B------:R-:W-:Y:S05]  /*8970*/  BRA `(.L_x_159) ;  /* 0xffffffcc00407947 */ /* 0x000fea000383ffff */
.L_x_90:
[----:B-1----:R1:W2:Y:S02]  /*8980*/  SYNCS.PHASECHK.TRANS64.TRYWAIT P0, [R0+URZ+0x70], R2 ;  /* 0x00007002000075a7 */ /* 0x0022a400080011ff */
[----:B--2---:R-:W-:Y:S05]  /*8990*/  @!P0 NANOSLEEP.SYNCS 0x989680 ;  /* 0x009896800000895d */ /* 0x004fea0003900000 */
[----:B------:R-:W2:Y:S02]  /*89a0*/  @!P0 SYNCS.PHASECHK.TRANS64 P0, [R0+URZ+0x70], R2 ;  /* 0x00007002000085a7 */ /* 0x000ea400080010ff */
[----:B--2---:R-:W-:Y:S05]  /*89b0*/  @!P0 BRA `(.L_x_90) ;  /* 0xfffffffc00f08947 */ /* 0x004fea000383ffff */
[----:B------:R-:W-:Y:S05]  /*89c0*/  BRA `(.L_x_160) ;  /* 0xffffffd000307947 */ /* 0x000fea000383ffff */
.L_x_100:
[----:B-1----:R1:W3:Y:S02]  /*89d0*/  SYNCS.PHASECHK.TRANS64.TRYWAIT P1, [R2+URZ+0x30], R0 ;  /* 0x00003000020075a7 */ /* 0x0022e400080211ff */
[----:B---3--:R-:W-:Y:S05]  /*89e0*/  @!P1 NANOSLEEP.SYNCS 0x989680 ;  /* 0x009896800000995d */ /* 0x008fea0003900000 */
[----:B------:R-:W3:Y:S02]  /*89f0*/  @!P1 SYNCS.PHASECHK.TRANS64 P1, [R2+URZ+0x30], R0 ;  /* 0x00003000020095a7 */ /* 0x000ee400080210ff */
[----:B---3--:R-:W-:Y:S05]  /*8a00*/  @!P1 BRA `(.L_x_100) ;  /* 0xfffffffc00f09947 */ /* 0x008fea000383ffff */
[----:B------:R-:W-:Y:S05]  /*8a10*/  BRA `(.L_x_99) ;  /* 0xffffffdc00b07947 */ /* 0x000fea000383ffff */
.L_x_102:
[----:B--2---:R2:W3:Y:S02]  /*8a20*/  SYNCS.PHASECHK.TRANS64.TRYWAIT P0, [R71+URZ+0x90], R3 ;  /* 0x00009003470075a7 */ /* 0x0044e400080011ff */
[----:B---3--:R-:W-:Y:S05]  /*8a30*/  @!P0 NANOSLEEP.SYNCS 0x989680 ;  /* 0x009896800000895d */ /* 0x008fea0003900000 */
[----:B------:R-:W3:Y:S02]  /*8a40*/  @!P0 SYNCS.PHASECHK.TRANS64 P0, [R71+URZ+0x90], R3 ;  /* 0x00009003470085a7 */ /* 0x000ee400080010ff */
[----:B---3--:R-:W-:Y:S05]  /*8a50*/  @!P0 BRA `(.L_x_102) ;  /* 0xfffffffc00f08947 */ /* 0x008fea000383ffff */
[----:B------:R-:W-:Y:S05]  /*8a60*/  BRA `(.L_x_101) ;  /* 0xffffffe000287947 */ /* 0x000fea000383ffff */
.L_x_113:
[----:B-1----:R1:W2:Y:S02]  /*8a70*/  SYNCS.PHASECHK.TRANS64.TRYWAIT P0, [R2+URZ+0x30], R74 ;  /* 0x0000304a020075a7 */ /* 0x0022a400080011ff */
[----:B--2---:R-:W-:Y:S05]  /*8a80*/  @!P0 NANOSLEEP.SYNCS 0x989680 ;  /* 0x009896800000895d */ /* 0x004fea0003900000 */
[----:B------:R-:W2:Y:S02]  /*8a90*/  @!P0 SYNCS.PHASECHK.TRANS64 P0, [R2+URZ+0x30], R74 ;  /* 0x0000304a020085a7 */ /* 0x000ea400080010ff */
[----:B--2---:R-:W-:Y:S05]  /*8aa0*/  @!P0 BRA `(.L_x_113) ;  /* 0xfffffffc00f08947 */ /* 0x004fea000383ffff */
[----:B------:R-:W-:Y:S05]  /*8ab0*/  BRA `(.L_x_112) ;  /* 0xffffffe800747947 */ /* 0x000fea000383ffff */
        .weak           $__internal_0_$__cuda_sm10x_tcgen05_guardrail_trap_col_being_dealloced_not_returned_by_alloc
        .type           $__internal_0_$__cuda_sm10x_tcgen05_guardrail_trap_col_being_dealloced_not_returned_by_alloc,@function
        .size           $__internal_0_$__cuda_sm10x_tcgen05_guardrail_trap_col_being_dealloced_not_returned_by_alloc,($__internal_1_$__cuda_sm10x_tcgen05_guardrail_trap_phase_invalid_during_alloc - $__internal_0_$__cuda_sm10x_tcgen05_guardrail_trap_col_being_dealloced_not_returned_by_alloc)
$__internal_0_$__cuda_sm10x_tcgen05_guardrail_trap_col_being_dealloced_not_returned_by_alloc:
[----:B------:R-:W-:Y:S05]  /*8ac0*/  BPT.TRAP 0x1 ;  /* 0x000000040000795c */ /* 0x000fea0000300000 */
[----:B------:R-:W-:-:S04]  /*8ad0*/  HFMA2 R3, -RZ, RZ, 0, 0 ;  /* 0x00000000ff037431 */ /* 0x000fc800000001ff */
[----:B------:R-:W-:Y:S05]  /*8ae0*/  RET.REL.NODEC R2 `(_ZN7cutlass13device_kernelINS_4gemm6kernel13GemmUniversalIN4cute5tupleIJiiiiEEENS1_10collective13CollectiveMmaINS1_35MainloopSm100TmaUmmaWarpSpecializedILi3ELi2ELi4ENS5_IJNS4_1CILi2EEENSA_ILi1EEESC_EEEEENS5_IJNSA_ILi64EEESF_NSA_ILi128EEEEEENS_10tfloat32_tENS5_IJlSC_lEEESI_SJ_NS4_8TiledMMAINS4_8MMA_AtomIJNS4_17SM100_MMA_TF32_SSISI_SI_fLi64ELi64ELNS4_4UMMA5MajorE0ELSO_0ELNSN_7ScaleInE0ELSP_0EEEEEENS4_6LayoutINS5_IJSC_SC_SC_EEENS5_IJNSA_ILi0EEESU_SU_EEEEENS5_IJNS4_10UnderscoreESX_SX_EEEEENS4_13SM90_TMA_LOADENS4_14ComposedLayoutINS4_7SwizzleILi3ELi4ELi3EEENS4_18smem_ptr_flag_bitsILi32EEENSS_INS5_IJNSA_ILi8EEENSA_ILi32EEEEEENS5_IJS17_SC_EEEEEEEvNS4_8identityENS4_23SM90_TMA_LOAD_MULTICASTES1B_vS1C_EENS_8epilogue10collective18CollectiveEpilogueINS1F_23Sm100TmaWarpSpecializedILi3ELi2ELi16ELb1ELb0EEEJSH_NS5_IJNSS_ISF_SC_EENSS_IS17_SC_EEEEESI_SJ_SI_SJ_NS1F_6fusion15FusionCallbacksIS1J_NS1N_17LinearCombinationISI_fSI_fLNS_15FloatRoundStyleE2EEESH_S1M_JEEENS4_5SM1004TMEM4LOAD26SM100_TMEM_LOAD_16dp128b8xES10_S1B_NS4_17SM75_U32x4_LDSM_NENS4_14SM90_TMA_STOREES1B_NS4_17SM90_U32x4_STSM_NENS4_39AutoVectorizingCopyWithAssumedAlignmentILi128EEEEEEvvEEEEvNT_6ParamsE) ;  /* 0xffffff7402447950 */ /* 0x000fea0003c3ffff */
        .weak           $__internal_1_$__cuda_sm10x_tcgen05_guardrail_trap_phase_invalid_during_alloc
        .type           $__internal_1_$__cuda_sm10x_tcgen05_guardrail_trap_phase_invalid_during_alloc,@function
        .size           $__internal_1_$__cuda_sm10x_tcgen05_guardrail_trap_phase_invalid_during_alloc,($__internal_2_$__cuda_sm10x_tcgen05_guardrail_trap_unallocated_columns_being_dealloced - $__internal_1_$__cuda_sm10x_tcgen05_guardrail_trap_phase_invalid_during_alloc)
$__internal_1_$__cuda_sm10x_tcgen05_guardrail_trap_phase_invalid_during_alloc:
[----:B------:R-:W-:Y:S05]  /*8af0*/  BPT.TRAP 0x1 ;  /* 0x000000040000795c */ /* 0x000fea0000300000 */
[----:B------:R-:W-:-:S04]  /*8b00*/  MOV R5, 0x0 ;  /* 0x0000000000057802 */ /* 0x000fc80000000f00 */
[----:B------:R-:W-:Y:S05]  /*8b10*/  RET.REL.NODEC R4 `(_ZN7cutlass13device_kernelINS_4gemm6kernel13GemmUniversalIN4cute5tupleIJiiiiEEENS1_10collective13CollectiveMmaINS1_35MainloopSm100TmaUmmaWarpSpecializedILi3ELi2ELi4ENS5_IJNS4_1CILi2EEENSA_ILi1EEESC_EEEEENS5_IJNSA_ILi64EEESF_NSA_ILi128EEEEEENS_10tfloat32_tENS5_IJlSC_lEEESI_SJ_NS4_8TiledMMAINS4_8MMA_AtomIJNS4_17SM100_MMA_TF32_SSISI_SI_fLi64ELi64ELNS4_4UMMA5MajorE0ELSO_0ELNSN_7ScaleInE0ELSP_0EEEEEENS4_6LayoutINS5_IJSC_SC_SC_EEENS5_IJNSA_ILi0EEESU_SU_EEEEENS5_IJNS4_10UnderscoreESX_SX_EEEEENS4_13SM90_TMA_LOADENS4_14ComposedLayoutINS4_7SwizzleILi3ELi4ELi3EEENS4_18smem_ptr_flag_bitsILi32EEENSS_INS5_IJNSA_ILi8EEENSA_ILi32EEEEEENS5_IJS17_SC_EEEEEEEvNS4_8identityENS4_23SM90_TMA_LOAD_MULTICASTES1B_vS1C_EENS_8epilogue10collective18CollectiveEpilogueINS1F_23Sm100TmaWarpSpecializedILi3ELi2ELi16ELb1ELb0EEEJSH_NS5_IJNSS_ISF_SC_EENSS_IS17_SC_EEEEESI_SJ_SI_SJ_NS1F_6fusion15FusionCallbacksIS1J_NS1N_17LinearCombinationISI_fSI_fLNS_15FloatRoundStyleE2EEESH_S1M_JEEENS4_5SM1004TMEM4LOAD26SM100_TMEM_LOAD_16dp128b8xES10_S1B_NS4_17SM75_U32x4_LDSM_NENS4_14SM90_TMA_STOREES1B_NS4_17SM90_U32x4_STSM_NENS4_39AutoVectorizingCopyWithAssumedAlignmentILi128EEEEEEvvEEEEvNT_6ParamsE) ;  /* 0xffffff7404387950 */ /* 0x000fea0003c3ffff */
        .weak           $__internal_2_$__cuda_sm10x_tcgen05_guardrail_trap_unallocated_columns_being_dealloced
        .type           $__internal_2_$__cuda_sm10x_tcgen05_guardrail_trap_unallocated_columns_being_dealloced,@function
        .size           $__internal_2_$__cuda_sm10x_tcgen05_guardrail_trap_unallocated_columns_being_dealloced,(.L_x_162 - $__internal_2_$__cuda_sm10x_tcgen05_guardrail_trap_unallocated_columns_being_dealloced)
$__internal_2_$__cuda_sm10x_tcgen05_guardrail_trap_unallocated_columns_being_dealloced:
[----:B------:R-:W-:Y:S05]  /*8b20*/  BPT.TRAP 0x1 ;  /* 0x000000040000795c */ /* 0x000fea0000300000 */
[----:B------:R-:W-:-:S04]  /*8b30*/  HFMA2 R3, -RZ, RZ, 0, 0 ;  /* 0x00000000ff037431 */ /* 0x000fc800000001ff */
[----:B------:R-:W-:Y:S05]  /*8b40*/  RET.REL.NODEC R2 `(_ZN7cutlass13device_kernelINS_4gemm6kernel13GemmUniversalIN4cute5tupleIJiiiiEEENS1_10collective13CollectiveMmaINS1_35MainloopSm100TmaUmmaWarpSpecializedILi3ELi2ELi4ENS5_IJNS4_1CILi2EEENSA_ILi1EEESC_EEEEENS5_IJNSA_ILi64EEESF_NSA_ILi128EEEEEENS_10tfloat32_tENS5_IJlSC_lEEESI_SJ_NS4_8TiledMMAINS4_8MMA_AtomIJNS4_17SM100_MMA_TF32_SSISI_SI_fLi64ELi64ELNS4_4UMMA5MajorE0ELSO_0ELNSN_7ScaleInE0ELSP_0EEEEEENS4_6LayoutINS5_IJSC_SC_SC_EEENS5_IJNSA_ILi0EEESU_SU_EEEEENS5_IJNS4_10UnderscoreESX_SX_EEEEENS4_13SM90_TMA_LOADENS4_14ComposedLayoutINS4_7SwizzleILi3ELi4ELi3EEENS4_18smem_ptr_flag_bitsILi32EEENSS_INS5_IJNSA_ILi8EEENSA_ILi32EEEEEENS5_IJS17_SC_EEEEEEEvNS4_8identityENS4_23SM90_TMA_LOAD_MULTICASTES1B_vS1C_EENS_8epilogue10collective18CollectiveEpilogueINS1F_23Sm100TmaWarpSpecializedILi3ELi2ELi16ELb1ELb0EEEJSH_NS5_IJNSS_ISF_SC_EENSS_IS17_SC_EEEEESI_SJ_SI_SJ_NS1F_6fusion15FusionCallbacksIS1J_NS1N_17LinearCombinationISI_fSI_fLNS_15FloatRoundStyleE2EEESH_S1M_JEEENS4_5SM1004TMEM4LOAD26SM100_TMEM_LOAD_16dp128b8xES10_S1B_NS4_17SM75_U32x4_LDSM_NENS4_14SM90_TMA_STOREES1B_NS4_17SM90_U32x4_STSM_NENS4_39AutoVectorizingCopyWithAssumedAlignmentILi128EEEEEEvvEEEEvNT_6ParamsE) ;  /* 0xffffff74022c7950 */ /* 0x000fea0003c3ffff */
.L_x_161:
[----:B------:R-:W-:-:S00]  /*8b50*/  BRA `(.L_x_161) ;  /* 0xfffffffc00fc7947 */ /* 0x000fc0000383ffff */
[----:B------:R-:W-:-:S00]  /*8b60*/  NOP ;  /* 0x0000000000007918 */ /* 0x000fc00000000000 */
        /* <DEDUP_REMOVED lines=9> */
.L_x_162:


//--------------------- .nv.global.init           --------------------------
	.section	.nv.global.init,"aw",@progbits
.nv.global.init:
	.type		$str$27,@object
	.size		$str$27,($str$28 - $str$27)
$str$27:
        /*0000*/ 	.byte	0x28, 0x61, 0x64, 0x64, 0x72, 0x65, 0x73, 0x73, 0x20, 0x26, 0x20, 0x6d, 0x61, 0x73, 0x6b, 0x29
        /*0010*/ 	.byte	0x20, 0x3d, 0x3d, 0x20, 0x30, 0x00
	.type		$str$28,@object
	.size		$str$28,($str$26 - $str$28)
$str$28:
        /*0016*/ 	.byte	0x2f, 0x74, 0x6d, 0x70, 0x2f, 0x63, 0x75, 0x74, 0x6c, 0x61, 0x73, 0x73, 0x5f, 0x73, 0x77, 0x65
        /*0026*/ 	.byte	0x65, 0x70, 0x5f, 0x73, 0x72, 0x63, 0x2f, 0x69, 0x6e, 0x63, 0x6c, 0x75, 0x64, 0x65, 0x2f, 0x63
        /*0036*/ 	.byte	0x75, 0x74, 0x65, 0x2f, 0x70, 0x6f, 0x69, 0x6e, 0x74, 0x65, 0x72, 0x5f, 0x66, 0x6c, 0x61, 0x67
        /*0046*/ 	.byte	0x67, 0x65, 0x64, 0x2e, 0x68, 0x70, 0x70, 0x00
	.type		$str$26,@object
	.size		$str$26,($str$25 - $str$26)
$str$26:
        /*004e*/ 	.byte	0x2f, 0x74, 0x6d, 0x70, 0x2f, 0x63, 0x75, 0x74, 0x6c, 0x61, 0x73, 0x73, 0x5f, 0x73, 0x77, 0x65
        /*005e*/ 	.byte	0x65, 0x70, 0x5f, 0x73, 0x72, 0x63, 0x2f, 0x69, 0x6e, 0x63, 0x6c, 0x75, 0x64, 0x65, 0x2f, 0x63
        /*006e*/ 	.byte	0x75, 0x74, 0x65, 0x2f, 0x61, 0x74, 0x6f, 0x6d, 0x2f, 0x63, 0x6f, 0x70, 0x79, 0x5f, 0x74, 0x72
        /*007e*/ 	.byte	0x61, 0x69, 0x74, 0x73, 0x5f, 0x73, 0x6d, 0x31, 0x30, 0x30, 0x2e, 0x68, 0x70, 0x70, 0x00
	.type		$str$25,@object
	.size		$str$25,(__unnamed_1 - $str$25)
$str$25:
        /*008d*/ 	.byte	0x28, 0x28, 0x75, 0x69, 0x6e, 0x74, 0x33, 0x32, 0x5f, 0x74, 0x28, 0x74, 0x68, 0x72, 0x65, 0x61
        /*009d*/ 	.byte	0x64, 0x49, 0x64, 0x78, 0x2e, 0x78, 0x29, 0x20, 0x2f, 0x20, 0x33, 0x32, 0x29, 0x20, 0x25, 0x20
        /*00ad*/ 	.byte	0x34, 0x29, 0x20, 0x3d, 0x3d, 0x20, 0x28, 0x28, 0x28, 0x74, 0x6d, 0x65, 0x6d, 0x5f, 0x61, 0x64
        /*00bd*/ 	.byte	0x64, 0x72, 0x20, 0x3e, 0x3e, 0x20, 0x31, 0x36, 0x29, 0x20, 0x2f, 0x20, 0x33, 0x32, 0x29, 0x20
        /*00cd*/ 	.byte	0x25, 0x20, 0x34, 0x29, 0x00
	.type		__unnamed_1,@object
	.size		__unnamed_1,(__unnamed_2 - __unnamed_1)
__unnamed_1:
        /*00d2*/ 	.byte	0x61, 0x75, 0x74, 0x6f, 0x20, 0x63, 0x75, 0x74, 0x65, 0x3a, 0x3a, 0x61, 0x73, 0x5f, 0x70, 0x6f
        /* <DEDUP_REMOVED lines=24> */
        /*0262*/ 	.byte	0x30, 0x34, 0x38, 0x3e, 0x3e, 0x3e, 0x3e, 0x5d, 0x00
	.type		__unnamed_2,@object
	.size		__unnamed_2,(.L_2 - __unnamed_2)
__unnamed_2:
        /* <DEDUP_REMOVED lines=45> */
        /*053b*/ 	.byte	0x3e, 0x3e, 0x3e, 0x5d, 0x00
.L_2:


//--------------------- .nv.shared._ZN7cutlass13device_kernelINS_4gemm6kernel13GemmUniversalIN4cute5tupleIJiiiiEEENS1_10collective13CollectiveMmaINS1_35MainloopSm100TmaUmmaWarpSpecializedILi3ELi2ELi4ENS5_IJNS4_1CILi2EEENSA_ILi1EEESC_EEEEENS5_IJNSA_ILi64EEESF_NSA_ILi128EEEEEENS_10tfloat32_tENS5_IJlSC_lEEESI_SJ_NS4_8TiledMMAINS4_8MMA_AtomIJNS4_17SM100_MMA_TF32_SSISI_SI_fLi64ELi64ELNS4_4UMMA5MajorE0ELSO_0ELNSN_7ScaleInE0ELSP_0EEEEEENS4_6LayoutINS5_IJSC_SC_SC_EEENS5_IJNSA_ILi0EEESU_SU_EEEEENS5_IJNS4_10UnderscoreESX_SX_EEEEENS4_13SM90_TMA_LOADENS4_14ComposedLayoutINS4_7SwizzleILi3ELi4ELi3EEENS4_18smem_ptr_flag_bitsILi32EEENSS_INS5_IJNSA_ILi8EEENSA_ILi32EEEEEENS5_IJS17_SC_EEEEEEEvNS4_8identityENS4_23SM90_TMA_LOAD_MULTICASTES1B_vS1C_EENS_8epilogue10collective18CollectiveEpilogueINS1F_23Sm100TmaWarpSpecializedILi3ELi2ELi16ELb1ELb0EEEJSH_NS5_IJNSS_ISF_SC_EENSS_IS17_SC_EEEEESI_SJ_SI_SJ_NS1F_6fusion15FusionCallbacksIS1J_NS1N_17LinearCombinationISI_fSI_fLNS_15FloatRoundStyleE2EEESH_S1M_JEEENS4_5SM1004TMEM4LOAD26SM100_TMEM_LOAD_16dp128b8xES10_S1B_NS4_17SM75_U32x4_LDSM_NENS4_14SM90_TMA_STOREES1B_NS4_17SM90_U32x4_STSM_NENS4_39AutoVectorizingCopyWithAssumedAlignmentILi128EEEEEEvvEEEEvNT_6ParamsE --------------------------
	.section	.nv.shared._ZN7cutlass13device_kernelINS_4gemm6kernel13GemmUniversalIN4cute5tupleIJiiiiEEENS1_10collective13CollectiveMmaINS1_35MainloopSm100TmaUmmaWarpSpecializedILi3ELi2ELi4ENS5_IJNS4_1CILi2EEENSA_ILi1EEESC_EEEEENS5_IJNSA_ILi64EEESF_NSA_ILi128EEEEEENS_10tfloat32_tENS5_IJlSC_lEEESI_SJ_NS4_8TiledMMAINS4_8MMA_AtomIJNS4_17SM100_MMA_TF32_SSISI_SI_fLi64ELi64ELNS4_4UMMA5MajorE0ELSO_0ELNSN_7ScaleInE0ELSP_0EEEEEENS4_6LayoutINS5_IJSC_SC_SC_EEENS5_IJNSA_ILi0EEESU_SU_EEEEENS5_IJNS4_10UnderscoreESX_SX_EEEEENS4_13SM90_TMA_LOADENS4_14ComposedLayoutINS4_7SwizzleILi3ELi4ELi3EEENS4_18smem_ptr_flag_bitsILi32EEENSS_INS5_IJNSA_ILi8EEENSA_ILi32EEEEEENS5_IJS17_SC_EEEEEEEvNS4_8identityENS4_23SM90_TMA_LOAD_MULTICASTES1B_vS1C_EENS_8epilogue10collective18CollectiveEpilogueINS1F_23Sm100TmaWarpSpecializedILi3ELi2ELi16ELb1ELb0EEEJSH_NS5_IJNSS_ISF_SC_EENSS_IS17_SC_EEEEESI_SJ_SI_SJ_NS1F_6fusion15FusionCallbacksIS1J_NS1N_17LinearCombinationISI_fSI_fLNS_15FloatRoundStyleE2EEESH_S1M_JEEENS4_5SM1004TMEM4LOAD26SM100_TMEM_LOAD_16dp128b8xES10_S1B_NS4_17SM75_U32x4_LDSM_NENS4_14SM90_TMA_STOREES1B_NS4_17SM90_U32x4_STSM_NENS4_39AutoVectorizingCopyWithAssumedAlignmentILi128EEEEEEvvEEEEvNT_6ParamsE,"aw",@nobits
	.sectionflags	@""
	.align	16
	.zero		1024


//--------------------- .nv.shared.reserved.0     --------------------------
	.section	.nv.shared.reserved.0,"aw",@nobits
	.weak		__nv_reservedSMEM_offset_0_alias
	.size		__nv_reservedSMEM_offset_0_alias, 0, 64
	.other		__nv_reservedSMEM_offset_0_alias,@"STO_CUDA_RESERVED_SHARED STV_DEFAULT"
__nv_reservedSMEM_offset_0_alias:
	.zero		0
.nv.shared.reserved.0:
	.zero		64
	.weak		__nv_reservedSMEM_tcgen05_partition
	.type		__nv_reservedSMEM_tcgen05_partition,@object
	.size		__nv_reservedSMEM_tcgen05_partition,(.L_0 - __nv_reservedSMEM_tcgen05_partition)
__nv_reservedSMEM_tcgen05_partition:
	.zero		32
.L_0:


//--------------------- .nv.global                --------------------------
	.section	.nv.global,"aw",@nobits
.nv.global:
	.type		_ZN40_INTERNAL_2cc9fdd5_4_k_cu_97ed3f44_101524cute1_E,@object
	.size		_ZN40_INTERNAL_2cc9fdd5_4_k_cu_97ed3f44_101524cute1_E,(_ZN40_INTERNAL_2cc9fdd5_4_k_cu_97ed3f44_101524cuda3std3__45__cpo6cbeginE - _ZN40_INTERNAL_2cc9fdd5_4_k_cu_97ed3f44_101524cute1_E)
_ZN40_INTERNAL_2cc9fdd5_4_k_cu_97ed3f44_101524cute1_E:
	.zero		1
	.type		_ZN40_INTERNAL_2cc9fdd5_4_k_cu_97ed3f44_101524cuda3std3__45__cpo6cbeginE,@object
	.size		_ZN40_INTERNAL_2cc9fdd5_4_k_cu_97ed3f44_101524cuda3std3__45__cpo6cbeginE,(_ZN40_INTERNAL_2cc9fdd5_4_k_cu_97ed3f44_101524cuda3std3__48in_placeE - _ZN40_INTERNAL_2cc9fdd5_4_k_cu_97ed3f44_101524cuda3std3__45__cpo6cbeginE)
_ZN40_INTERNAL_2cc9fdd5_4_k_cu_97ed3f44_101524cuda3std3__45__cpo6cbeginE:
	.zero		1
	.type		_ZN40_INTERNAL_2cc9fdd5_4_k_cu_97ed3f44_101524cuda3std3__48in_placeE,@object
	.size		_ZN40_INTERNAL_2cc9fdd5_4_k_cu_97ed3f44_101524cuda3std3__48in_placeE,(_ZN40_INTERNAL_2cc9fdd5_4_k_cu_97ed3f44_101524cuda3std6ranges3__45__cpo9iter_moveE - _ZN40_INTERNAL_2cc9fdd5_4_k_cu_97ed3f44_101524cuda3std3__48in_placeE)
_ZN40_INTERNAL_2cc9fdd5_4_k_cu_97ed3f44_101524cuda3std3__48in_placeE:
	.zero		1
	.type		_ZN40_INTERNAL_2cc9fdd5_4_k_cu_97ed3f44_101524cuda3std6ranges3__45__cpo9iter_moveE,@object
	.size		_ZN40_INTERNAL_2cc9fdd5_4_k_cu_97ed3f44_101524cuda3std6ranges3__45__cpo9iter_moveE,(_ZN40_INTERNAL_2cc9fdd5_4_k_cu_97ed3f44_101524cuda3std3__45__cpo5beginE - _ZN40_INTERNAL_2cc9fdd5_4_k_cu_97ed3f44_101524cuda3std6ranges3__45__cpo9iter_moveE)
_ZN40_INTERNAL_2cc9fdd5_4_k_cu_97ed3f44_101524cuda3std6ranges3__45__cpo9iter_moveE:
	.zero		1
	.type		_ZN40_INTERNAL_2cc9fdd5_4_k_cu_97ed3f44_101524cuda3std3__45__cpo5beginE,@object
	.size		_ZN40_INTERNAL_2cc9fdd5_4_k_cu_97ed3f44_101524cuda3std3__45__cpo5beginE,(_ZN40_INTERNAL_2cc9fdd5_4_k_cu_97ed3f44_101524cuda3std3__442_GLOBAL__N__2cc9fdd5_4_k_cu_97ed3f44_101526ignoreE - _ZN40_INTERNAL_2cc9fdd5_4_k_cu_97ed3f44_101524cuda3std3__45__cpo5beginE)
_ZN40_INTERNAL_2cc9fdd5_4_k_cu_97ed3f44_101524cuda3std3__45__cpo5beginE:
	.zero		1
	.type		_ZN40_INTERNAL_2cc9fdd5_4_k_cu_97ed3f44_101524cuda3std3__442_GLOBAL__N__2cc9fdd5_4_k_cu_97ed3f44_101526ignoreE,@object
	.size		_ZN40_INTERNAL_2cc9fdd5_4_k_cu_97ed3f44_101524cuda3std3__442_GLOBAL__N__2cc9fdd5_4_k_cu_97ed3f44_101526ignoreE,(_ZN40_INTERNAL_2cc9fdd5_4_k_cu_97ed3f44_101524cute7productE - _ZN40_INTERNAL_2cc9fdd5_4_k_cu_97ed3f44_101524cuda3std3__442_GLOBAL__N__2cc9fdd5_4_k_cu_97ed3f44_101526ignoreE)
_ZN40_INTERNAL_2cc9fdd5_4_k_cu_97ed3f44_101524cuda3std3__442_GLOBAL__N__2cc9fdd5_4_k_cu_97ed3f44_101526ignoreE:
	.zero		1
	.type		_ZN40_INTERNAL_2cc9fdd5_4_k_cu_97ed3f44_101524cute7productE,@object
	.size		_ZN40_INTERNAL_2cc9fdd5_4_k_cu_97ed3f44_101524cute7productE,(_ZN40_INTERNAL_2cc9fdd5_4_k_cu_97ed3f44_101524cuda3std3__45__cpo3endE - _ZN40_INTERNAL_2cc9fdd5_4_k_cu_97ed3f44_101524cute7productE)
_ZN40_INTERNAL_2cc9fdd5_4_k_cu_97ed3f44_101524cute7productE:
	.zero		1
	.type		_ZN40_INTERNAL_2cc9fdd5_4_k_cu_97ed3f44_101524cuda3std3__45__cpo3endE,@object
	.size		_ZN40_INTERNAL_2cc9fdd5_4_k_cu_97ed3f44_101524cuda3std3__45__cpo3endE,(_ZN40_INTERNAL_2cc9fdd5_4_k_cu_97ed3f44_101524cuda3std3__419piecewise_constructE - _ZN40_INTERNAL_2cc9fdd5_4_k_cu_97ed3f44_101524cuda3std3__45__cpo3endE)
_ZN40_INTERNAL_2cc9fdd5_4_k_cu_97ed3f44_101524cuda3std3__45__cpo3endE:
	.zero		1
	.type		_ZN40_INTERNAL_2cc9fdd5_4_k_cu_97ed3f44_101524cuda3std3__419piecewise_constructE,@object
	.size		_ZN40_INTERNAL_2cc9fdd5_4_k_cu_97ed3f44_101524cuda3std3__419piecewise_constructE,(_ZN40_INTERNAL_2cc9fdd5_4_k_cu_97ed3f44_101524cuda3std3__45__cpo4cendE - _ZN40_INTERNAL_2cc9fdd5_4_k_cu_97ed3f44_101524cuda3std3__419piecewise_constructE)
_ZN40_INTERNAL_2cc9fdd5_4_k_cu_97ed3f44_101524cuda3std3__419piecewise_constructE:
	.zero		1
	.type		_ZN40_INTERNAL_2cc9fdd5_4_k_cu_97ed3f44_101524cuda3std3__45__cpo4cendE,@object
	.size		_ZN40_INTERNAL_2cc9fdd5_4_k_cu_97ed3f44_101524cuda3std3__45__cpo4cendE,(_ZN40_INTERNAL_2cc9fdd5_4_k_cu_97ed3f44_101524cuda3std6ranges3__45__cpo4swapE - _ZN40_INTERNAL_2cc9fdd5_4_k_cu_97ed3f44_101524cuda3std3__45__cpo4cendE)
_ZN40_INTERNAL_2cc9fdd5_4_k_cu_97ed3f44_101524cuda3std3__45__cpo4cendE:
	.zero		1
	.type		_ZN40_INTERNAL_2cc9fdd5_4_k_cu_97ed3f44_101524cuda3std6ranges3__45__cpo4swapE,@object
	.size		_ZN40_INTERNAL_2cc9fdd5_4_k_cu_97ed3f44_101524cuda3std6ranges3__45__cpo4swapE,(.L_10 - _ZN40_INTERNAL_2cc9fdd5_4_k_cu_97ed3f44_101524cuda3std6ranges3__45__cpo4swapE)
_ZN40_INTERNAL_2cc9fdd5_4_k_cu_97ed3f44_101524cuda3std6ranges3__45__cpo4swapE:
	.zero		1
.L_10:


//--------------------- .nv.constant0._ZN7cutlass13device_kernelINS_4gemm6kernel13GemmUniversalIN4cute5tupleIJiiiiEEENS1_10collective13CollectiveMmaINS1_35MainloopSm100TmaUmmaWarpSpecializedILi3ELi2ELi4ENS5_IJNS4_1CILi2EEENSA_ILi1EEESC_EEEEENS5_IJNSA_ILi64EEESF_NSA_ILi128EEEEEENS_10tfloat32_tENS5_IJlSC_lEEESI_SJ_NS4_8TiledMMAINS4_8MMA_AtomIJNS4_17SM100_MMA_TF32_SSISI_SI_fLi64ELi64ELNS4_4UMMA5MajorE0ELSO_0ELNSN_7ScaleInE0ELSP_0EEEEEENS4_6LayoutINS5_IJSC_SC_SC_EEENS5_IJNSA_ILi0EEESU_SU_EEEEENS5_IJNS4_10UnderscoreESX_SX_EEEEENS4_13SM90_TMA_LOADENS4_14ComposedLayoutINS4_7SwizzleILi3ELi4ELi3EEENS4_18smem_ptr_flag_bitsILi32EEENSS_INS5_IJNSA_ILi8EEENSA_ILi32EEEEEENS5_IJS17_SC_EEEEEEEvNS4_8identityENS4_23SM90_TMA_LOAD_MULTICASTES1B_vS1C_EENS_8epilogue10collective18CollectiveEpilogueINS1F_23Sm100TmaWarpSpecializedILi3ELi2ELi16ELb1ELb0EEEJSH_NS5_IJNSS_ISF_SC_EENSS_IS17_SC_EEEEESI_SJ_SI_SJ_NS1F_6fusion15FusionCallbacksIS1J_NS1N_17LinearCombinationISI_fSI_fLNS_15FloatRoundStyleE2EEESH_S1M_JEEENS4_5SM1004TMEM4LOAD26SM100_TMEM_LOAD_16dp128b8xES10_S1B_NS4_17SM75_U32x4_LDSM_NENS4_14SM90_TMA_STOREES1B_NS4_17SM90_U32x4_STSM_NENS4_39AutoVectorizingCopyWithAssumedAlignmentILi128EEEEEEvvEEEEvNT_6ParamsE --------------------------
	.section	.nv.constant0._ZN7cutlass13device_kernelINS_4gemm6kernel13GemmUniversalIN4cute5tupleIJiiiiEEENS1_10collective13CollectiveMmaINS1_35MainloopSm100TmaUmmaWarpSpecializedILi3ELi2ELi4ENS5_IJNS4_1CILi2EEENSA_ILi1EEESC_EEEEENS5_IJNSA_ILi64EEESF_NSA_ILi128EEEEEENS_10tfloat32_tENS5_IJlSC_lEEESI_SJ_NS4_8TiledMMAINS4_8MMA_AtomIJNS4_17SM100_MMA_TF32_SSISI_SI_fLi64ELi64ELNS4_4UMMA5MajorE0ELSO_0ELNSN_7ScaleInE0ELSP_0EEEEEENS4_6LayoutINS5_IJSC_SC_SC_EEENS5_IJNSA_ILi0EEESU_SU_EEEEENS5_IJNS4_10UnderscoreESX_SX_EEEEENS4_13SM90_TMA_LOADENS4_14ComposedLayoutINS4_7SwizzleILi3ELi4ELi3EEENS4_18smem_ptr_flag_bitsILi32EEENSS_INS5_IJNSA_ILi8EEENSA_ILi32EEEEEENS5_IJS17_SC_EEEEEEEvNS4_8identityENS4_23SM90_TMA_LOAD_MULTICASTES1B_vS1C_EENS_8epilogue10collective18CollectiveEpilogueINS1F_23Sm100TmaWarpSpecializedILi3ELi2ELi16ELb1ELb0EEEJSH_NS5_IJNSS_ISF_SC_EENSS_IS17_SC_EEEEESI_SJ_SI_SJ_NS1F_6fusion15FusionCallbacksIS1J_NS1N_17LinearCombinationISI_fSI_fLNS_15FloatRoundStyleE2EEESH_S1M_JEEENS4_5SM1004TMEM4LOAD26SM100_TMEM_LOAD_16dp128b8xES10_S1B_NS4_17SM75_U32x4_LDSM_NENS4_14SM90_TMA_STOREES1B_NS4_17SM90_U32x4_STSM_NENS4_39AutoVectorizingCopyWithAssumedAlignmentILi128EEEEEEvvEEEEvNT_6ParamsE,"a",@progbits
	.sectionflags	@""
	.align	4
.nv.constant0._ZN7cutlass13device_kernelINS_4gemm6kernel13GemmUniversalIN4cute5tupleIJiiiiEEENS1_10collective13CollectiveMmaINS1_35MainloopSm100TmaUmmaWarpSpecializedILi3ELi2ELi4ENS5_IJNS4_1CILi2EEENSA_ILi1EEESC_EEEEENS5_IJNSA_ILi64EEESF_NSA_ILi128EEEEEENS_10tfloat32_tENS5_IJlSC_lEEESI_SJ_NS4_8TiledMMAINS4_8MMA_AtomIJNS4_17SM100_MMA_TF32_SSISI_SI_fLi64ELi64ELNS4_4UMMA5MajorE0ELSO_0ELNSN_7ScaleInE0ELSP_0EEEEEENS4_6LayoutINS5_IJSC_SC_SC_EEENS5_IJNSA_ILi0EEESU_SU_EEEEENS5_IJNS4_10UnderscoreESX_SX_EEEEENS4_13SM90_TMA_LOADENS4_14ComposedLayoutINS4_7SwizzleILi3ELi4ELi3EEENS4_18smem_ptr_flag_bitsILi32EEENSS_INS5_IJNSA_ILi8EEENSA_ILi32EEEEEENS5_IJS17_SC_EEEEEEEvNS4_8identityENS4_23SM90_TMA_LOAD_MULTICASTES1B_vS1C_EENS_8epilogue10collective18CollectiveEpilogueINS1F_23Sm100TmaWarpSpecializedILi3ELi2ELi16ELb1ELb0EEEJSH_NS5_IJNSS_ISF_SC_EENSS_IS17_SC_EEEEESI_SJ_SI_SJ_NS1F_6fusion15FusionCallbacksIS1J_NS1N_17LinearCombinationISI_fSI_fLNS_15FloatRoundStyleE2EEESH_S1M_JEEENS4_5SM1004TMEM4LOAD26SM100_TMEM_LOAD_16dp128b8xES10_S1B_NS4_17SM75_U32x4_LDSM_NENS4_14SM90_TMA_STOREES1B_NS4_17SM90_U32x4_STSM_NENS4_39AutoVectorizingCopyWithAssumedAlignmentILi128EEEEEEvvEEEEvNT_6ParamsE:
	.zero		2944


//--------------------- SYMBOLS --------------------------

	.type		.nv.reservedSmem.offset0,@object
	.size		.nv.reservedSmem.offset0,0x4
	.type		.nv.reservedSmem.cap,@object
	.size		.nv.reservedSmem.cap,0x4
	.type		__assertfail,@function
